//
// Generated by NVIDIA NVVM Compiler
//
// Compiler Build ID: CL-36424714
// Cuda compilation tools, release 13.0, V13.0.88
// Based on NVVM 20.0.0
//

.version 9.0
.target sm_100
.address_size 64

	// .globl	_Z8mykernelPf

.visible .entry _Z8mykernelPf(
	.param .u64 .ptr .align 1 _Z8mykernelPf_param_0
)
{
	.reg .b32 	%r<5>;
	.reg .b32 	%f<2502>;
	.reg .b64 	%rd<5>;

	ld.param.u64 	%rd1, [_Z8mykernelPf_param_0];
	cvta.to.global.u64 	%rd2, %rd1;
	mov.u32 	%r1, %ctaid.x;
	mov.u32 	%r2, %ntid.x;
	mov.u32 	%r3, %tid.x;
	mad.lo.s32 	%r4, %r1, %r2, %r3;
	mul.wide.s32 	%rd3, %r4, 4;
	add.s64 	%rd4, %rd2, %rd3;
	ld.global.f32 	%f1, [%rd4];
	fma.rn.f32 	%f2, %f1, 0f3F8000A8, 0f38D1B717;
	fma.rn.f32 	%f3, %f2, 0f3F8000A8, 0f38D1B717;
	fma.rn.f32 	%f4, %f3, 0f3F8000A8, 0f38D1B717;
	fma.rn.f32 	%f5, %f4, 0f3F8000A8, 0f38D1B717;
	fma.rn.f32 	%f6, %f5, 0f3F8000A8, 0f38D1B717;
	fma.rn.f32 	%f7, %f6, 0f3F8000A8, 0f38D1B717;
	fma.rn.f32 	%f8, %f7, 0f3F8000A8, 0f38D1B717;
	fma.rn.f32 	%f9, %f8, 0f3F8000A8, 0f38D1B717;
	fma.rn.f32 	%f10, %f9, 0f3F8000A8, 0f38D1B717;
	fma.rn.f32 	%f11, %f10, 0f3F8000A8, 0f38D1B717;
	fma.rn.f32 	%f12, %f11, 0f3F8000A8, 0f38D1B717;
	fma.rn.f32 	%f13, %f12, 0f3F8000A8, 0f38D1B717;
	fma.rn.f32 	%f14, %f13, 0f3F8000A8, 0f38D1B717;
	fma.rn.f32 	%f15, %f14, 0f3F8000A8, 0f38D1B717;
	fma.rn.f32 	%f16, %f15, 0f3F8000A8, 0f38D1B717;
	fma.rn.f32 	%f17, %f16, 0f3F8000A8, 0f38D1B717;
	fma.rn.f32 	%f18, %f17, 0f3F8000A8, 0f38D1B717;
	fma.rn.f32 	%f19, %f18, 0f3F8000A8, 0f38D1B717;
	fma.rn.f32 	%f20, %f19, 0f3F8000A8, 0f38D1B717;
	fma.rn.f32 	%f21, %f20, 0f3F8000A8, 0f38D1B717;
	fma.rn.f32 	%f22, %f21, 0f3F8000A8, 0f38D1B717;
	fma.rn.f32 	%f23, %f22, 0f3F8000A8, 0f38D1B717;
	fma.rn.f32 	%f24, %f23, 0f3F8000A8, 0f38D1B717;
	fma.rn.f32 	%f25, %f24, 0f3F8000A8, 0f38D1B717;
	fma.rn.f32 	%f26, %f25, 0f3F8000A8, 0f38D1B717;
	fma.rn.f32 	%f27, %f26, 0f3F8000A8, 0f38D1B717;
	fma.rn.f32 	%f28, %f27, 0f3F8000A8, 0f38D1B717;
	fma.rn.f32 	%f29, %f28, 0f3F8000A8, 0f38D1B717;
	fma.rn.f32 	%f30, %f29, 0f3F8000A8, 0f38D1B717;
	fma.rn.f32 	%f31, %f30, 0f3F8000A8, 0f38D1B717;
	fma.rn.f32 	%f32, %f31, 0f3F8000A8, 0f38D1B717;
	fma.rn.f32 	%f33, %f32, 0f3F8000A8, 0f38D1B717;
	fma.rn.f32 	%f34, %f33, 0f3F8000A8, 0f38D1B717;
	fma.rn.f32 	%f35, %f34, 0f3F8000A8, 0f38D1B717;
	fma.rn.f32 	%f36, %f35, 0f3F8000A8, 0f38D1B717;
	fma.rn.f32 	%f37, %f36, 0f3F8000A8, 0f38D1B717;
	fma.rn.f32 	%f38, %f37, 0f3F8000A8, 0f38D1B717;
	fma.rn.f32 	%f39, %f38, 0f3F8000A8, 0f38D1B717;
	fma.rn.f32 	%f40, %f39, 0f3F8000A8, 0f38D1B717;
	fma.rn.f32 	%f41, %f40, 0f3F8000A8, 0f38D1B717;
	fma.rn.f32 	%f42, %f41, 0f3F8000A8, 0f38D1B717;
	fma.rn.f32 	%f43, %f42, 0f3F8000A8, 0f38D1B717;
	fma.rn.f32 	%f44, %f43, 0f3F8000A8, 0f38D1B717;
	fma.rn.f32 	%f45, %f44, 0f3F8000A8, 0f38D1B717;
	fma.rn.f32 	%f46, %f45, 0f3F8000A8, 0f38D1B717;
	fma.rn.f32 	%f47, %f46, 0f3F8000A8, 0f38D1B717;
	fma.rn.f32 	%f48, %f47, 0f3F8000A8, 0f38D1B717;
	fma.rn.f32 	%f49, %f48, 0f3F8000A8, 0f38D1B717;
	fma.rn.f32 	%f50, %f49, 0f3F8000A8, 0f38D1B717;
	fma.rn.f32 	%f51, %f50, 0f3F8000A8, 0f38D1B717;
	fma.rn.f32 	%f52, %f51, 0f3F8000A8, 0f38D1B717;
	fma.rn.f32 	%f53, %f52, 0f3F8000A8, 0f38D1B717;
	fma.rn.f32 	%f54, %f53, 0f3F8000A8, 0f38D1B717;
	fma.rn.f32 	%f55, %f54, 0f3F8000A8, 0f38D1B717;
	fma.rn.f32 	%f56, %f55, 0f3F8000A8, 0f38D1B717;
	fma.rn.f32 	%f57, %f56, 0f3F8000A8, 0f38D1B717;
	fma.rn.f32 	%f58, %f57, 0f3F8000A8, 0f38D1B717;
	fma.rn.f32 	%f59, %f58, 0f3F8000A8, 0f38D1B717;
	fma.rn.f32 	%f60, %f59, 0f3F8000A8, 0f38D1B717;
	fma.rn.f32 	%f61, %f60, 0f3F8000A8, 0f38D1B717;
	fma.rn.f32 	%f62, %f61, 0f3F8000A8, 0f38D1B717;
	fma.rn.f32 	%f63, %f62, 0f3F8000A8, 0f38D1B717;
	fma.rn.f32 	%f64, %f63, 0f3F8000A8, 0f38D1B717;
	fma.rn.f32 	%f65, %f64, 0f3F8000A8, 0f38D1B717;
	fma.rn.f32 	%f66, %f65, 0f3F8000A8, 0f38D1B717;
	fma.rn.f32 	%f67, %f66, 0f3F8000A8, 0f38D1B717;
	fma.rn.f32 	%f68, %f67, 0f3F8000A8, 0f38D1B717;
	fma.rn.f32 	%f69, %f68, 0f3F8000A8, 0f38D1B717;
	fma.rn.f32 	%f70, %f69, 0f3F8000A8, 0f38D1B717;
	fma.rn.f32 	%f71, %f70, 0f3F8000A8, 0f38D1B717;
	fma.rn.f32 	%f72, %f71, 0f3F8000A8, 0f38D1B717;
	fma.rn.f32 	%f73, %f72, 0f3F8000A8, 0f38D1B717;
	fma.rn.f32 	%f74, %f73, 0f3F8000A8, 0f38D1B717;
	fma.rn.f32 	%f75, %f74, 0f3F8000A8, 0f38D1B717;
	fma.rn.f32 	%f76, %f75, 0f3F8000A8, 0f38D1B717;
	fma.rn.f32 	%f77, %f76, 0f3F8000A8, 0f38D1B717;
	fma.rn.f32 	%f78, %f77, 0f3F8000A8, 0f38D1B717;
	fma.rn.f32 	%f79, %f78, 0f3F8000A8, 0f38D1B717;
	fma.rn.f32 	%f80, %f79, 0f3F8000A8, 0f38D1B717;
	fma.rn.f32 	%f81, %f80, 0f3F8000A8, 0f38D1B717;
	fma.rn.f32 	%f82, %f81, 0f3F8000A8, 0f38D1B717;
	fma.rn.f32 	%f83, %f82, 0f3F8000A8, 0f38D1B717;
	fma.rn.f32 	%f84, %f83, 0f3F8000A8, 0f38D1B717;
	fma.rn.f32 	%f85, %f84, 0f3F8000A8, 0f38D1B717;
	fma.rn.f32 	%f86, %f85, 0f3F8000A8, 0f38D1B717;
	fma.rn.f32 	%f87, %f86, 0f3F8000A8, 0f38D1B717;
	fma.rn.f32 	%f88, %f87, 0f3F8000A8, 0f38D1B717;
	fma.rn.f32 	%f89, %f88, 0f3F8000A8, 0f38D1B717;
	fma.rn.f32 	%f90, %f89, 0f3F8000A8, 0f38D1B717;
	fma.rn.f32 	%f91, %f90, 0f3F8000A8, 0f38D1B717;
	fma.rn.f32 	%f92, %f91, 0f3F8000A8, 0f38D1B717;
	fma.rn.f32 	%f93, %f92, 0f3F8000A8, 0f38D1B717;
	fma.rn.f32 	%f94, %f93, 0f3F8000A8, 0f38D1B717;
	fma.rn.f32 	%f95, %f94, 0f3F8000A8, 0f38D1B717;
	fma.rn.f32 	%f96, %f95, 0f3F8000A8, 0f38D1B717;
	fma.rn.f32 	%f97, %f96, 0f3F8000A8, 0f38D1B717;
	fma.rn.f32 	%f98, %f97, 0f3F8000A8, 0f38D1B717;
	fma.rn.f32 	%f99, %f98, 0f3F8000A8, 0f38D1B717;
	fma.rn.f32 	%f100, %f99, 0f3F8000A8, 0f38D1B717;
	fma.rn.f32 	%f101, %f100, 0f3F8000A8, 0f38D1B717;
	fma.rn.f32 	%f102, %f101, 0f3F8000A8, 0f38D1B717;
	fma.rn.f32 	%f103, %f102, 0f3F8000A8, 0f38D1B717;
	fma.rn.f32 	%f104, %f103, 0f3F8000A8, 0f38D1B717;
	fma.rn.f32 	%f105, %f104, 0f3F8000A8, 0f38D1B717;
	fma.rn.f32 	%f106, %f105, 0f3F8000A8, 0f38D1B717;
	fma.rn.f32 	%f107, %f106, 0f3F8000A8, 0f38D1B717;
	fma.rn.f32 	%f108, %f107, 0f3F8000A8, 0f38D1B717;
	fma.rn.f32 	%f109, %f108, 0f3F8000A8, 0f38D1B717;
	fma.rn.f32 	%f110, %f109, 0f3F8000A8, 0f38D1B717;
	fma.rn.f32 	%f111, %f110, 0f3F8000A8, 0f38D1B717;
	fma.rn.f32 	%f112, %f111, 0f3F8000A8, 0f38D1B717;
	fma.rn.f32 	%f113, %f112, 0f3F8000A8, 0f38D1B717;
	fma.rn.f32 	%f114, %f113, 0f3F8000A8, 0f38D1B717;
	fma.rn.f32 	%f115, %f114, 0f3F8000A8, 0f38D1B717;
	fma.rn.f32 	%f116, %f115, 0f3F8000A8, 0f38D1B717;
	fma.rn.f32 	%f117, %f116, 0f3F8000A8, 0f38D1B717;
	fma.rn.f32 	%f118, %f117, 0f3F8000A8, 0f38D1B717;
	fma.rn.f32 	%f119, %f118, 0f3F8000A8, 0f38D1B717;
	fma.rn.f32 	%f120, %f119, 0f3F8000A8, 0f38D1B717;
	fma.rn.f32 	%f121, %f120, 0f3F8000A8, 0f38D1B717;
	fma.rn.f32 	%f122, %f121, 0f3F8000A8, 0f38D1B717;
	fma.rn.f32 	%f123, %f122, 0f3F8000A8, 0f38D1B717;
	fma.rn.f32 	%f124, %f123, 0f3F8000A8, 0f38D1B717;
	fma.rn.f32 	%f125, %f124, 0f3F8000A8, 0f38D1B717;
	fma.rn.f32 	%f126, %f125, 0f3F8000A8, 0f38D1B717;
	fma.rn.f32 	%f127, %f126, 0f3F8000A8, 0f38D1B717;
	fma.rn.f32 	%f128, %f127, 0f3F8000A8, 0f38D1B717;
	fma.rn.f32 	%f129, %f128, 0f3F8000A8, 0f38D1B717;
	fma.rn.f32 	%f130, %f129, 0f3F8000A8, 0f38D1B717;
	fma.rn.f32 	%f131, %f130, 0f3F8000A8, 0f38D1B717;
	fma.rn.f32 	%f132, %f131, 0f3F8000A8, 0f38D1B717;
	fma.rn.f32 	%f133, %f132, 0f3F8000A8, 0f38D1B717;
	fma.rn.f32 	%f134, %f133, 0f3F8000A8, 0f38D1B717;
	fma.rn.f32 	%f135, %f134, 0f3F8000A8, 0f38D1B717;
	fma.rn.f32 	%f136, %f135, 0f3F8000A8, 0f38D1B717;
	fma.rn.f32 	%f137, %f136, 0f3F8000A8, 0f38D1B717;
	fma.rn.f32 	%f138, %f137, 0f3F8000A8, 0f38D1B717;
	fma.rn.f32 	%f139, %f138, 0f3F8000A8, 0f38D1B717;
	fma.rn.f32 	%f140, %f139, 0f3F8000A8, 0f38D1B717;
	fma.rn.f32 	%f141, %f140, 0f3F8000A8, 0f38D1B717;
	fma.rn.f32 	%f142, %f141, 0f3F8000A8, 0f38D1B717;
	fma.rn.f32 	%f143, %f142, 0f3F8000A8, 0f38D1B717;
	fma.rn.f32 	%f144, %f143, 0f3F8000A8, 0f38D1B717;
	fma.rn.f32 	%f145, %f144, 0f3F8000A8, 0f38D1B717;
	fma.rn.f32 	%f146, %f145, 0f3F8000A8, 0f38D1B717;
	fma.rn.f32 	%f147, %f146, 0f3F8000A8, 0f38D1B717;
	fma.rn.f32 	%f148, %f147, 0f3F8000A8, 0f38D1B717;
	fma.rn.f32 	%f149, %f148, 0f3F8000A8, 0f38D1B717;
	fma.rn.f32 	%f150, %f149, 0f3F8000A8, 0f38D1B717;
	fma.rn.f32 	%f151, %f150, 0f3F8000A8, 0f38D1B717;
	fma.rn.f32 	%f152, %f151, 0f3F8000A8, 0f38D1B717;
	fma.rn.f32 	%f153, %f152, 0f3F8000A8, 0f38D1B717;
	fma.rn.f32 	%f154, %f153, 0f3F8000A8, 0f38D1B717;
	fma.rn.f32 	%f155, %f154, 0f3F8000A8, 0f38D1B717;
	fma.rn.f32 	%f156, %f155, 0f3F8000A8, 0f38D1B717;
	fma.rn.f32 	%f157, %f156, 0f3F8000A8, 0f38D1B717;
	fma.rn.f32 	%f158, %f157, 0f3F8000A8, 0f38D1B717;
	fma.rn.f32 	%f159, %f158, 0f3F8000A8, 0f38D1B717;
	fma.rn.f32 	%f160, %f159, 0f3F8000A8, 0f38D1B717;
	fma.rn.f32 	%f161, %f160, 0f3F8000A8, 0f38D1B717;
	fma.rn.f32 	%f162, %f161, 0f3F8000A8, 0f38D1B717;
	fma.rn.f32 	%f163, %f162, 0f3F8000A8, 0f38D1B717;
	fma.rn.f32 	%f164, %f163, 0f3F8000A8, 0f38D1B717;
	fma.rn.f32 	%f165, %f164, 0f3F8000A8, 0f38D1B717;
	fma.rn.f32 	%f166, %f165, 0f3F8000A8, 0f38D1B717;
	fma.rn.f32 	%f167, %f166, 0f3F8000A8, 0f38D1B717;
	fma.rn.f32 	%f168, %f167, 0f3F8000A8, 0f38D1B717;
	fma.rn.f32 	%f169, %f168, 0f3F8000A8, 0f38D1B717;
	fma.rn.f32 	%f170, %f169, 0f3F8000A8, 0f38D1B717;
	fma.rn.f32 	%f171, %f170, 0f3F8000A8, 0f38D1B717;
	fma.rn.f32 	%f172, %f171, 0f3F8000A8, 0f38D1B717;
	fma.rn.f32 	%f173, %f172, 0f3F8000A8, 0f38D1B717;
	fma.rn.f32 	%f174, %f173, 0f3F8000A8, 0f38D1B717;
	fma.rn.f32 	%f175, %f174, 0f3F8000A8, 0f38D1B717;
	fma.rn.f32 	%f176, %f175, 0f3F8000A8, 0f38D1B717;
	fma.rn.f32 	%f177, %f176, 0f3F8000A8, 0f38D1B717;
	fma.rn.f32 	%f178, %f177, 0f3F8000A8, 0f38D1B717;
	fma.rn.f32 	%f179, %f178, 0f3F8000A8, 0f38D1B717;
	fma.rn.f32 	%f180, %f179, 0f3F8000A8, 0f38D1B717;
	fma.rn.f32 	%f181, %f180, 0f3F8000A8, 0f38D1B717;
	fma.rn.f32 	%f182, %f181, 0f3F8000A8, 0f38D1B717;
	fma.rn.f32 	%f183, %f182, 0f3F8000A8, 0f38D1B717;
	fma.rn.f32 	%f184, %f183, 0f3F8000A8, 0f38D1B717;
	fma.rn.f32 	%f185, %f184, 0f3F8000A8, 0f38D1B717;
	fma.rn.f32 	%f186, %f185, 0f3F8000A8, 0f38D1B717;
	fma.rn.f32 	%f187, %f186, 0f3F8000A8, 0f38D1B717;
	fma.rn.f32 	%f188, %f187, 0f3F8000A8, 0f38D1B717;
	fma.rn.f32 	%f189, %f188, 0f3F8000A8, 0f38D1B717;
	fma.rn.f32 	%f190, %f189, 0f3F8000A8, 0f38D1B717;
	fma.rn.f32 	%f191, %f190, 0f3F8000A8, 0f38D1B717;
	fma.rn.f32 	%f192, %f191, 0f3F8000A8, 0f38D1B717;
	fma.rn.f32 	%f193, %f192, 0f3F8000A8, 0f38D1B717;
	fma.rn.f32 	%f194, %f193, 0f3F8000A8, 0f38D1B717;
	fma.rn.f32 	%f195, %f194, 0f3F8000A8, 0f38D1B717;
	fma.rn.f32 	%f196, %f195, 0f3F8000A8, 0f38D1B717;
	fma.rn.f32 	%f197, %f196, 0f3F8000A8, 0f38D1B717;
	fma.rn.f32 	%f198, %f197, 0f3F8000A8, 0f38D1B717;
	fma.rn.f32 	%f199, %f198, 0f3F8000A8, 0f38D1B717;
	fma.rn.f32 	%f200, %f199, 0f3F8000A8, 0f38D1B717;
	fma.rn.f32 	%f201, %f200, 0f3F8000A8, 0f38D1B717;
	fma.rn.f32 	%f202, %f201, 0f3F8000A8, 0f38D1B717;
	fma.rn.f32 	%f203, %f202, 0f3F8000A8, 0f38D1B717;
	fma.rn.f32 	%f204, %f203, 0f3F8000A8, 0f38D1B717;
	fma.rn.f32 	%f205, %f204, 0f3F8000A8, 0f38D1B717;
	fma.rn.f32 	%f206, %f205, 0f3F8000A8, 0f38D1B717;
	fma.rn.f32 	%f207, %f206, 0f3F8000A8, 0f38D1B717;
	fma.rn.f32 	%f208, %f207, 0f3F8000A8, 0f38D1B717;
	fma.rn.f32 	%f209, %f208, 0f3F8000A8, 0f38D1B717;
	fma.rn.f32 	%f210, %f209, 0f3F8000A8, 0f38D1B717;
	fma.rn.f32 	%f211, %f210, 0f3F8000A8, 0f38D1B717;
	fma.rn.f32 	%f212, %f211, 0f3F8000A8, 0f38D1B717;
	fma.rn.f32 	%f213, %f212, 0f3F8000A8, 0f38D1B717;
	fma.rn.f32 	%f214, %f213, 0f3F8000A8, 0f38D1B717;
	fma.rn.f32 	%f215, %f214, 0f3F8000A8, 0f38D1B717;
	fma.rn.f32 	%f216, %f215, 0f3F8000A8, 0f38D1B717;
	fma.rn.f32 	%f217, %f216, 0f3F8000A8, 0f38D1B717;
	fma.rn.f32 	%f218, %f217, 0f3F8000A8, 0f38D1B717;
	fma.rn.f32 	%f219, %f218, 0f3F8000A8, 0f38D1B717;
	fma.rn.f32 	%f220, %f219, 0f3F8000A8, 0f38D1B717;
	fma.rn.f32 	%f221, %f220, 0f3F8000A8, 0f38D1B717;
	fma.rn.f32 	%f222, %f221, 0f3F8000A8, 0f38D1B717;
	fma.rn.f32 	%f223, %f222, 0f3F8000A8, 0f38D1B717;
	fma.rn.f32 	%f224, %f223, 0f3F8000A8, 0f38D1B717;
	fma.rn.f32 	%f225, %f224, 0f3F8000A8, 0f38D1B717;
	fma.rn.f32 	%f226, %f225, 0f3F8000A8, 0f38D1B717;
	fma.rn.f32 	%f227, %f226, 0f3F8000A8, 0f38D1B717;
	fma.rn.f32 	%f228, %f227, 0f3F8000A8, 0f38D1B717;
	fma.rn.f32 	%f229, %f228, 0f3F8000A8, 0f38D1B717;
	fma.rn.f32 	%f230, %f229, 0f3F8000A8, 0f38D1B717;
	fma.rn.f32 	%f231, %f230, 0f3F8000A8, 0f38D1B717;
	fma.rn.f32 	%f232, %f231, 0f3F8000A8, 0f38D1B717;
	fma.rn.f32 	%f233, %f232, 0f3F8000A8, 0f38D1B717;
	fma.rn.f32 	%f234, %f233, 0f3F8000A8, 0f38D1B717;
	fma.rn.f32 	%f235, %f234, 0f3F8000A8, 0f38D1B717;
	fma.rn.f32 	%f236, %f235, 0f3F8000A8, 0f38D1B717;
	fma.rn.f32 	%f237, %f236, 0f3F8000A8, 0f38D1B717;
	fma.rn.f32 	%f238, %f237, 0f3F8000A8, 0f38D1B717;
	fma.rn.f32 	%f239, %f238, 0f3F8000A8, 0f38D1B717;
	fma.rn.f32 	%f240, %f239, 0f3F8000A8, 0f38D1B717;
	fma.rn.f32 	%f241, %f240, 0f3F8000A8, 0f38D1B717;
	fma.rn.f32 	%f242, %f241, 0f3F8000A8, 0f38D1B717;
	fma.rn.f32 	%f243, %f242, 0f3F8000A8, 0f38D1B717;
	fma.rn.f32 	%f244, %f243, 0f3F8000A8, 0f38D1B717;
	fma.rn.f32 	%f245, %f244, 0f3F8000A8, 0f38D1B717;
	fma.rn.f32 	%f246, %f245, 0f3F8000A8, 0f38D1B717;
	fma.rn.f32 	%f247, %f246, 0f3F8000A8, 0f38D1B717;
	fma.rn.f32 	%f248, %f247, 0f3F8000A8, 0f38D1B717;
	fma.rn.f32 	%f249, %f248, 0f3F8000A8, 0f38D1B717;
	fma.rn.f32 	%f250, %f249, 0f3F8000A8, 0f38D1B717;
	fma.rn.f32 	%f251, %f250, 0f3F8000A8, 0f38D1B717;
	fma.rn.f32 	%f252, %f251, 0f3F8000A8, 0f38D1B717;
	fma.rn.f32 	%f253, %f252, 0f3F8000A8, 0f38D1B717;
	fma.rn.f32 	%f254, %f253, 0f3F8000A8, 0f38D1B717;
	fma.rn.f32 	%f255, %f254, 0f3F8000A8, 0f38D1B717;
	fma.rn.f32 	%f256, %f255, 0f3F8000A8, 0f38D1B717;
	fma.rn.f32 	%f257, %f256, 0f3F8000A8, 0f38D1B717;
	fma.rn.f32 	%f258, %f257, 0f3F8000A8, 0f38D1B717;
	fma.rn.f32 	%f259, %f258, 0f3F8000A8, 0f38D1B717;
	fma.rn.f32 	%f260, %f259, 0f3F8000A8, 0f38D1B717;
	fma.rn.f32 	%f261, %f260, 0f3F8000A8, 0f38D1B717;
	fma.rn.f32 	%f262, %f261, 0f3F8000A8, 0f38D1B717;
	fma.rn.f32 	%f263, %f262, 0f3F8000A8, 0f38D1B717;
	fma.rn.f32 	%f264, %f263, 0f3F8000A8, 0f38D1B717;
	fma.rn.f32 	%f265, %f264, 0f3F8000A8, 0f38D1B717;
	fma.rn.f32 	%f266, %f265, 0f3F8000A8, 0f38D1B717;
	fma.rn.f32 	%f267, %f266, 0f3F8000A8, 0f38D1B717;
	fma.rn.f32 	%f268, %f267, 0f3F8000A8, 0f38D1B717;
	fma.rn.f32 	%f269, %f268, 0f3F8000A8, 0f38D1B717;
	fma.rn.f32 	%f270, %f269, 0f3F8000A8, 0f38D1B717;
	fma.rn.f32 	%f271, %f270, 0f3F8000A8, 0f38D1B717;
	fma.rn.f32 	%f272, %f271, 0f3F8000A8, 0f38D1B717;
	fma.rn.f32 	%f273, %f272, 0f3F8000A8, 0f38D1B717;
	fma.rn.f32 	%f274, %f273, 0f3F8000A8, 0f38D1B717;
	fma.rn.f32 	%f275, %f274, 0f3F8000A8, 0f38D1B717;
	fma.rn.f32 	%f276, %f275, 0f3F8000A8, 0f38D1B717;
	fma.rn.f32 	%f277, %f276, 0f3F8000A8, 0f38D1B717;
	fma.rn.f32 	%f278, %f277, 0f3F8000A8, 0f38D1B717;
	fma.rn.f32 	%f279, %f278, 0f3F8000A8, 0f38D1B717;
	fma.rn.f32 	%f280, %f279, 0f3F8000A8, 0f38D1B717;
	fma.rn.f32 	%f281, %f280, 0f3F8000A8, 0f38D1B717;
	fma.rn.f32 	%f282, %f281, 0f3F8000A8, 0f38D1B717;
	fma.rn.f32 	%f283, %f282, 0f3F8000A8, 0f38D1B717;
	fma.rn.f32 	%f284, %f283, 0f3F8000A8, 0f38D1B717;
	fma.rn.f32 	%f285, %f284, 0f3F8000A8, 0f38D1B717;
	fma.rn.f32 	%f286, %f285, 0f3F8000A8, 0f38D1B717;
	fma.rn.f32 	%f287, %f286, 0f3F8000A8, 0f38D1B717;
	fma.rn.f32 	%f288, %f287, 0f3F8000A8, 0f38D1B717;
	fma.rn.f32 	%f289, %f288, 0f3F8000A8, 0f38D1B717;
	fma.rn.f32 	%f290, %f289, 0f3F8000A8, 0f38D1B717;
	fma.rn.f32 	%f291, %f290, 0f3F8000A8, 0f38D1B717;
	fma.rn.f32 	%f292, %f291, 0f3F8000A8, 0f38D1B717;
	fma.rn.f32 	%f293, %f292, 0f3F8000A8, 0f38D1B717;
	fma.rn.f32 	%f294, %f293, 0f3F8000A8, 0f38D1B717;
	fma.rn.f32 	%f295, %f294, 0f3F8000A8, 0f38D1B717;
	fma.rn.f32 	%f296, %f295, 0f3F8000A8, 0f38D1B717;
	fma.rn.f32 	%f297, %f296, 0f3F8000A8, 0f38D1B717;
	fma.rn.f32 	%f298, %f297, 0f3F8000A8, 0f38D1B717;
	fma.rn.f32 	%f299, %f298, 0f3F8000A8, 0f38D1B717;
	fma.rn.f32 	%f300, %f299, 0f3F8000A8, 0f38D1B717;
	fma.rn.f32 	%f301, %f300, 0f3F8000A8, 0f38D1B717;
	fma.rn.f32 	%f302, %f301, 0f3F8000A8, 0f38D1B717;
	fma.rn.f32 	%f303, %f302, 0f3F8000A8, 0f38D1B717;
	fma.rn.f32 	%f304, %f303, 0f3F8000A8, 0f38D1B717;
	fma.rn.f32 	%f305, %f304, 0f3F8000A8, 0f38D1B717;
	fma.rn.f32 	%f306, %f305, 0f3F8000A8, 0f38D1B717;
	fma.rn.f32 	%f307, %f306, 0f3F8000A8, 0f38D1B717;
	fma.rn.f32 	%f308, %f307, 0f3F8000A8, 0f38D1B717;
	fma.rn.f32 	%f309, %f308, 0f3F8000A8, 0f38D1B717;
	fma.rn.f32 	%f310, %f309, 0f3F8000A8, 0f38D1B717;
	fma.rn.f32 	%f311, %f310, 0f3F8000A8, 0f38D1B717;
	fma.rn.f32 	%f312, %f311, 0f3F8000A8, 0f38D1B717;
	fma.rn.f32 	%f313, %f312, 0f3F8000A8, 0f38D1B717;
	fma.rn.f32 	%f314, %f313, 0f3F8000A8, 0f38D1B717;
	fma.rn.f32 	%f315, %f314, 0f3F8000A8, 0f38D1B717;
	fma.rn.f32 	%f316, %f315, 0f3F8000A8, 0f38D1B717;
	fma.rn.f32 	%f317, %f316, 0f3F8000A8, 0f38D1B717;
	fma.rn.f32 	%f318, %f317, 0f3F8000A8, 0f38D1B717;
	fma.rn.f32 	%f319, %f318, 0f3F8000A8, 0f38D1B717;
	fma.rn.f32 	%f320, %f319, 0f3F8000A8, 0f38D1B717;
	fma.rn.f32 	%f321, %f320, 0f3F8000A8, 0f38D1B717;
	fma.rn.f32 	%f322, %f321, 0f3F8000A8, 0f38D1B717;
	fma.rn.f32 	%f323, %f322, 0f3F8000A8, 0f38D1B717;
	fma.rn.f32 	%f324, %f323, 0f3F8000A8, 0f38D1B717;
	fma.rn.f32 	%f325, %f324, 0f3F8000A8, 0f38D1B717;
	fma.rn.f32 	%f326, %f325, 0f3F8000A8, 0f38D1B717;
	fma.rn.f32 	%f327, %f326, 0f3F8000A8, 0f38D1B717;
	fma.rn.f32 	%f328, %f327, 0f3F8000A8, 0f38D1B717;
	fma.rn.f32 	%f329, %f328, 0f3F8000A8, 0f38D1B717;
	fma.rn.f32 	%f330, %f329, 0f3F8000A8, 0f38D1B717;
	fma.rn.f32 	%f331, %f330, 0f3F8000A8, 0f38D1B717;
	fma.rn.f32 	%f332, %f331, 0f3F8000A8, 0f38D1B717;
	fma.rn.f32 	%f333, %f332, 0f3F8000A8, 0f38D1B717;
	fma.rn.f32 	%f334, %f333, 0f3F8000A8, 0f38D1B717;
	fma.rn.f32 	%f335, %f334, 0f3F8000A8, 0f38D1B717;
	fma.rn.f32 	%f336, %f335, 0f3F8000A8, 0f38D1B717;
	fma.rn.f32 	%f337, %f336, 0f3F8000A8, 0f38D1B717;
	fma.rn.f32 	%f338, %f337, 0f3F8000A8, 0f38D1B717;
	fma.rn.f32 	%f339, %f338, 0f3F8000A8, 0f38D1B717;
	fma.rn.f32 	%f340, %f339, 0f3F8000A8, 0f38D1B717;
	fma.rn.f32 	%f341, %f340, 0f3F8000A8, 0f38D1B717;
	fma.rn.f32 	%f342, %f341, 0f3F8000A8, 0f38D1B717;
	fma.rn.f32 	%f343, %f342, 0f3F8000A8, 0f38D1B717;
	fma.rn.f32 	%f344, %f343, 0f3F8000A8, 0f38D1B717;
	fma.rn.f32 	%f345, %f344, 0f3F8000A8, 0f38D1B717;
	fma.rn.f32 	%f346, %f345, 0f3F8000A8, 0f38D1B717;
	fma.rn.f32 	%f347, %f346, 0f3F8000A8, 0f38D1B717;
	fma.rn.f32 	%f348, %f347, 0f3F8000A8, 0f38D1B717;
	fma.rn.f32 	%f349, %f348, 0f3F8000A8, 0f38D1B717;
	fma.rn.f32 	%f350, %f349, 0f3F8000A8, 0f38D1B717;
	fma.rn.f32 	%f351, %f350, 0f3F8000A8, 0f38D1B717;
	fma.rn.f32 	%f352, %f351, 0f3F8000A8, 0f38D1B717;
	fma.rn.f32 	%f353, %f352, 0f3F8000A8, 0f38D1B717;
	fma.rn.f32 	%f354, %f353, 0f3F8000A8, 0f38D1B717;
	fma.rn.f32 	%f355, %f354, 0f3F8000A8, 0f38D1B717;
	fma.rn.f32 	%f356, %f355, 0f3F8000A8, 0f38D1B717;
	fma.rn.f32 	%f357, %f356, 0f3F8000A8, 0f38D1B717;
	fma.rn.f32 	%f358, %f357, 0f3F8000A8, 0f38D1B717;
	fma.rn.f32 	%f359, %f358, 0f3F8000A8, 0f38D1B717;
	fma.rn.f32 	%f360, %f359, 0f3F8000A8, 0f38D1B717;
	fma.rn.f32 	%f361, %f360, 0f3F8000A8, 0f38D1B717;
	fma.rn.f32 	%f362, %f361, 0f3F8000A8, 0f38D1B717;
	fma.rn.f32 	%f363, %f362, 0f3F8000A8, 0f38D1B717;
	fma.rn.f32 	%f364, %f363, 0f3F8000A8, 0f38D1B717;
	fma.rn.f32 	%f365, %f364, 0f3F8000A8, 0f38D1B717;
	fma.rn.f32 	%f366, %f365, 0f3F8000A8, 0f38D1B717;
	fma.rn.f32 	%f367, %f366, 0f3F8000A8, 0f38D1B717;
	fma.rn.f32 	%f368, %f367, 0f3F8000A8, 0f38D1B717;
	fma.rn.f32 	%f369, %f368, 0f3F8000A8, 0f38D1B717;
	fma.rn.f32 	%f370, %f369, 0f3F8000A8, 0f38D1B717;
	fma.rn.f32 	%f371, %f370, 0f3F8000A8, 0f38D1B717;
	fma.rn.f32 	%f372, %f371, 0f3F8000A8, 0f38D1B717;
	fma.rn.f32 	%f373, %f372, 0f3F8000A8, 0f38D1B717;
	fma.rn.f32 	%f374, %f373, 0f3F8000A8, 0f38D1B717;
	fma.rn.f32 	%f375, %f374, 0f3F8000A8, 0f38D1B717;
	fma.rn.f32 	%f376, %f375, 0f3F8000A8, 0f38D1B717;
	fma.rn.f32 	%f377, %f376, 0f3F8000A8, 0f38D1B717;
	fma.rn.f32 	%f378, %f377, 0f3F8000A8, 0f38D1B717;
	fma.rn.f32 	%f379, %f378, 0f3F8000A8, 0f38D1B717;
	fma.rn.f32 	%f380, %f379, 0f3F8000A8, 0f38D1B717;
	fma.rn.f32 	%f381, %f380, 0f3F8000A8, 0f38D1B717;
	fma.rn.f32 	%f382, %f381, 0f3F8000A8, 0f38D1B717;
	fma.rn.f32 	%f383, %f382, 0f3F8000A8, 0f38D1B717;
	fma.rn.f32 	%f384, %f383, 0f3F8000A8, 0f38D1B717;
	fma.rn.f32 	%f385, %f384, 0f3F8000A8, 0f38D1B717;
	fma.rn.f32 	%f386, %f385, 0f3F8000A8, 0f38D1B717;
	fma.rn.f32 	%f387, %f386, 0f3F8000A8, 0f38D1B717;
	fma.rn.f32 	%f388, %f387, 0f3F8000A8, 0f38D1B717;
	fma.rn.f32 	%f389, %f388, 0f3F8000A8, 0f38D1B717;
	fma.rn.f32 	%f390, %f389, 0f3F8000A8, 0f38D1B717;
	fma.rn.f32 	%f391, %f390, 0f3F8000A8, 0f38D1B717;
	fma.rn.f32 	%f392, %f391, 0f3F8000A8, 0f38D1B717;
	fma.rn.f32 	%f393, %f392, 0f3F8000A8, 0f38D1B717;
	fma.rn.f32 	%f394, %f393, 0f3F8000A8, 0f38D1B717;
	fma.rn.f32 	%f395, %f394, 0f3F8000A8, 0f38D1B717;
	fma.rn.f32 	%f396, %f395, 0f3F8000A8, 0f38D1B717;
	fma.rn.f32 	%f397, %f396, 0f3F8000A8, 0f38D1B717;
	fma.rn.f32 	%f398, %f397, 0f3F8000A8, 0f38D1B717;
	fma.rn.f32 	%f399, %f398, 0f3F8000A8, 0f38D1B717;
	fma.rn.f32 	%f400, %f399, 0f3F8000A8, 0f38D1B717;
	fma.rn.f32 	%f401, %f400, 0f3F8000A8, 0f38D1B717;
	fma.rn.f32 	%f402, %f401, 0f3F8000A8, 0f38D1B717;
	fma.rn.f32 	%f403, %f402, 0f3F8000A8, 0f38D1B717;
	fma.rn.f32 	%f404, %f403, 0f3F8000A8, 0f38D1B717;
	fma.rn.f32 	%f405, %f404, 0f3F8000A8, 0f38D1B717;
	fma.rn.f32 	%f406, %f405, 0f3F8000A8, 0f38D1B717;
	fma.rn.f32 	%f407, %f406, 0f3F8000A8, 0f38D1B717;
	fma.rn.f32 	%f408, %f407, 0f3F8000A8, 0f38D1B717;
	fma.rn.f32 	%f409, %f408, 0f3F8000A8, 0f38D1B717;
	fma.rn.f32 	%f410, %f409, 0f3F8000A8, 0f38D1B717;
	fma.rn.f32 	%f411, %f410, 0f3F8000A8, 0f38D1B717;
	fma.rn.f32 	%f412, %f411, 0f3F8000A8, 0f38D1B717;
	fma.rn.f32 	%f413, %f412, 0f3F8000A8, 0f38D1B717;
	fma.rn.f32 	%f414, %f413, 0f3F8000A8, 0f38D1B717;
	fma.rn.f32 	%f415, %f414, 0f3F8000A8, 0f38D1B717;
	fma.rn.f32 	%f416, %f415, 0f3F8000A8, 0f38D1B717;
	fma.rn.f32 	%f417, %f416, 0f3F8000A8, 0f38D1B717;
	fma.rn.f32 	%f418, %f417, 0f3F8000A8, 0f38D1B717;
	fma.rn.f32 	%f419, %f418, 0f3F8000A8, 0f38D1B717;
	fma.rn.f32 	%f420, %f419, 0f3F8000A8, 0f38D1B717;
	fma.rn.f32 	%f421, %f420, 0f3F8000A8, 0f38D1B717;
	fma.rn.f32 	%f422, %f421, 0f3F8000A8, 0f38D1B717;
	fma.rn.f32 	%f423, %f422, 0f3F8000A8, 0f38D1B717;
	fma.rn.f32 	%f424, %f423, 0f3F8000A8, 0f38D1B717;
	fma.rn.f32 	%f425, %f424, 0f3F8000A8, 0f38D1B717;
	fma.rn.f32 	%f426, %f425, 0f3F8000A8, 0f38D1B717;
	fma.rn.f32 	%f427, %f426, 0f3F8000A8, 0f38D1B717;
	fma.rn.f32 	%f428, %f427, 0f3F8000A8, 0f38D1B717;
	fma.rn.f32 	%f429, %f428, 0f3F8000A8, 0f38D1B717;
	fma.rn.f32 	%f430, %f429, 0f3F8000A8, 0f38D1B717;
	fma.rn.f32 	%f431, %f430, 0f3F8000A8, 0f38D1B717;
	fma.rn.f32 	%f432, %f431, 0f3F8000A8, 0f38D1B717;
	fma.rn.f32 	%f433, %f432, 0f3F8000A8, 0f38D1B717;
	fma.rn.f32 	%f434, %f433, 0f3F8000A8, 0f38D1B717;
	fma.rn.f32 	%f435, %f434, 0f3F8000A8, 0f38D1B717;
	fma.rn.f32 	%f436, %f435, 0f3F8000A8, 0f38D1B717;
	fma.rn.f32 	%f437, %f436, 0f3F8000A8, 0f38D1B717;
	fma.rn.f32 	%f438, %f437, 0f3F8000A8, 0f38D1B717;
	fma.rn.f32 	%f439, %f438, 0f3F8000A8, 0f38D1B717;
	fma.rn.f32 	%f440, %f439, 0f3F8000A8, 0f38D1B717;
	fma.rn.f32 	%f441, %f440, 0f3F8000A8, 0f38D1B717;
	fma.rn.f32 	%f442, %f441, 0f3F8000A8, 0f38D1B717;
	fma.rn.f32 	%f443, %f442, 0f3F8000A8, 0f38D1B717;
	fma.rn.f32 	%f444, %f443, 0f3F8000A8, 0f38D1B717;
	fma.rn.f32 	%f445, %f444, 0f3F8000A8, 0f38D1B717;
	fma.rn.f32 	%f446, %f445, 0f3F8000A8, 0f38D1B717;
	fma.rn.f32 	%f447, %f446, 0f3F8000A8, 0f38D1B717;
	fma.rn.f32 	%f448, %f447, 0f3F8000A8, 0f38D1B717;
	fma.rn.f32 	%f449, %f448, 0f3F8000A8, 0f38D1B717;
	fma.rn.f32 	%f450, %f449, 0f3F8000A8, 0f38D1B717;
	fma.rn.f32 	%f451, %f450, 0f3F8000A8, 0f38D1B717;
	fma.rn.f32 	%f452, %f451, 0f3F8000A8, 0f38D1B717;
	fma.rn.f32 	%f453, %f452, 0f3F8000A8, 0f38D1B717;
	fma.rn.f32 	%f454, %f453, 0f3F8000A8, 0f38D1B717;
	fma.rn.f32 	%f455, %f454, 0f3F8000A8, 0f38D1B717;
	fma.rn.f32 	%f456, %f455, 0f3F8000A8, 0f38D1B717;
	fma.rn.f32 	%f457, %f456, 0f3F8000A8, 0f38D1B717;
	fma.rn.f32 	%f458, %f457, 0f3F8000A8, 0f38D1B717;
	fma.rn.f32 	%f459, %f458, 0f3F8000A8, 0f38D1B717;
	fma.rn.f32 	%f460, %f459, 0f3F8000A8, 0f38D1B717;
	fma.rn.f32 	%f461, %f460, 0f3F8000A8, 0f38D1B717;
	fma.rn.f32 	%f462, %f461, 0f3F8000A8, 0f38D1B717;
	fma.rn.f32 	%f463, %f462, 0f3F8000A8, 0f38D1B717;
	fma.rn.f32 	%f464, %f463, 0f3F8000A8, 0f38D1B717;
	fma.rn.f32 	%f465, %f464, 0f3F8000A8, 0f38D1B717;
	fma.rn.f32 	%f466, %f465, 0f3F8000A8, 0f38D1B717;
	fma.rn.f32 	%f467, %f466, 0f3F8000A8, 0f38D1B717;
	fma.rn.f32 	%f468, %f467, 0f3F8000A8, 0f38D1B717;
	fma.rn.f32 	%f469, %f468, 0f3F8000A8, 0f38D1B717;
	fma.rn.f32 	%f470, %f469, 0f3F8000A8, 0f38D1B717;
	fma.rn.f32 	%f471, %f470, 0f3F8000A8, 0f38D1B717;
	fma.rn.f32 	%f472, %f471, 0f3F8000A8, 0f38D1B717;
	fma.rn.f32 	%f473, %f472, 0f3F8000A8, 0f38D1B717;
	fma.rn.f32 	%f474, %f473, 0f3F8000A8, 0f38D1B717;
	fma.rn.f32 	%f475, %f474, 0f3F8000A8, 0f38D1B717;
	fma.rn.f32 	%f476, %f475, 0f3F8000A8, 0f38D1B717;
	fma.rn.f32 	%f477, %f476, 0f3F8000A8, 0f38D1B717;
	fma.rn.f32 	%f478, %f477, 0f3F8000A8, 0f38D1B717;
	fma.rn.f32 	%f479, %f478, 0f3F8000A8, 0f38D1B717;
	fma.rn.f32 	%f480, %f479, 0f3F8000A8, 0f38D1B717;
	fma.rn.f32 	%f481, %f480, 0f3F8000A8, 0f38D1B717;
	fma.rn.f32 	%f482, %f481, 0f3F8000A8, 0f38D1B717;
	fma.rn.f32 	%f483, %f482, 0f3F8000A8, 0f38D1B717;
	fma.rn.f32 	%f484, %f483, 0f3F8000A8, 0f38D1B717;
	fma.rn.f32 	%f485, %f484, 0f3F8000A8, 0f38D1B717;
	fma.rn.f32 	%f486, %f485, 0f3F8000A8, 0f38D1B717;
	fma.rn.f32 	%f487, %f486, 0f3F8000A8, 0f38D1B717;
	fma.rn.f32 	%f488, %f487, 0f3F8000A8, 0f38D1B717;
	fma.rn.f32 	%f489, %f488, 0f3F8000A8, 0f38D1B717;
	fma.rn.f32 	%f490, %f489, 0f3F8000A8, 0f38D1B717;
	fma.rn.f32 	%f491, %f490, 0f3F8000A8, 0f38D1B717;
	fma.rn.f32 	%f492, %f491, 0f3F8000A8, 0f38D1B717;
	fma.rn.f32 	%f493, %f492, 0f3F8000A8, 0f38D1B717;
	fma.rn.f32 	%f494, %f493, 0f3F8000A8, 0f38D1B717;
	fma.rn.f32 	%f495, %f494, 0f3F8000A8, 0f38D1B717;
	fma.rn.f32 	%f496, %f495, 0f3F8000A8, 0f38D1B717;
	fma.rn.f32 	%f497, %f496, 0f3F8000A8, 0f38D1B717;
	fma.rn.f32 	%f498, %f497, 0f3F8000A8, 0f38D1B717;
	fma.rn.f32 	%f499, %f498, 0f3F8000A8, 0f38D1B717;
	fma.rn.f32 	%f500, %f499, 0f3F8000A8, 0f38D1B717;
	fma.rn.f32 	%f501, %f500, 0f3F8000A8, 0f38D1B717;
	fma.rn.f32 	%f502, %f501, 0f3F8000A8, 0f38D1B717;
	fma.rn.f32 	%f503, %f502, 0f3F8000A8, 0f38D1B717;
	fma.rn.f32 	%f504, %f503, 0f3F8000A8, 0f38D1B717;
	fma.rn.f32 	%f505, %f504, 0f3F8000A8, 0f38D1B717;
	fma.rn.f32 	%f506, %f505, 0f3F8000A8, 0f38D1B717;
	fma.rn.f32 	%f507, %f506, 0f3F8000A8, 0f38D1B717;
	fma.rn.f32 	%f508, %f507, 0f3F8000A8, 0f38D1B717;
	fma.rn.f32 	%f509, %f508, 0f3F8000A8, 0f38D1B717;
	fma.rn.f32 	%f510, %f509, 0f3F8000A8, 0f38D1B717;
	fma.rn.f32 	%f511, %f510, 0f3F8000A8, 0f38D1B717;
	fma.rn.f32 	%f512, %f511, 0f3F8000A8, 0f38D1B717;
	fma.rn.f32 	%f513, %f512, 0f3F8000A8, 0f38D1B717;
	fma.rn.f32 	%f514, %f513, 0f3F8000A8, 0f38D1B717;
	fma.rn.f32 	%f515, %f514, 0f3F8000A8, 0f38D1B717;
	fma.rn.f32 	%f516, %f515, 0f3F8000A8, 0f38D1B717;
	fma.rn.f32 	%f517, %f516, 0f3F8000A8, 0f38D1B717;
	fma.rn.f32 	%f518, %f517, 0f3F8000A8, 0f38D1B717;
	fma.rn.f32 	%f519, %f518, 0f3F8000A8, 0f38D1B717;
	fma.rn.f32 	%f520, %f519, 0f3F8000A8, 0f38D1B717;
	fma.rn.f32 	%f521, %f520, 0f3F8000A8, 0f38D1B717;
	fma.rn.f32 	%f522, %f521, 0f3F8000A8, 0f38D1B717;
	fma.rn.f32 	%f523, %f522, 0f3F8000A8, 0f38D1B717;
	fma.rn.f32 	%f524, %f523, 0f3F8000A8, 0f38D1B717;
	fma.rn.f32 	%f525, %f524, 0f3F8000A8, 0f38D1B717;
	fma.rn.f32 	%f526, %f525, 0f3F8000A8, 0f38D1B717;
	fma.rn.f32 	%f527, %f526, 0f3F8000A8, 0f38D1B717;
	fma.rn.f32 	%f528, %f527, 0f3F8000A8, 0f38D1B717;
	fma.rn.f32 	%f529, %f528, 0f3F8000A8, 0f38D1B717;
	fma.rn.f32 	%f530, %f529, 0f3F8000A8, 0f38D1B717;
	fma.rn.f32 	%f531, %f530, 0f3F8000A8, 0f38D1B717;
	fma.rn.f32 	%f532, %f531, 0f3F8000A8, 0f38D1B717;
	fma.rn.f32 	%f533, %f532, 0f3F8000A8, 0f38D1B717;
	fma.rn.f32 	%f534, %f533, 0f3F8000A8, 0f38D1B717;
	fma.rn.f32 	%f535, %f534, 0f3F8000A8, 0f38D1B717;
	fma.rn.f32 	%f536, %f535, 0f3F8000A8, 0f38D1B717;
	fma.rn.f32 	%f537, %f536, 0f3F8000A8, 0f38D1B717;
	fma.rn.f32 	%f538, %f537, 0f3F8000A8, 0f38D1B717;
	fma.rn.f32 	%f539, %f538, 0f3F8000A8, 0f38D1B717;
	fma.rn.f32 	%f540, %f539, 0f3F8000A8, 0f38D1B717;
	fma.rn.f32 	%f541, %f540, 0f3F8000A8, 0f38D1B717;
	fma.rn.f32 	%f542, %f541, 0f3F8000A8, 0f38D1B717;
	fma.rn.f32 	%f543, %f542, 0f3F8000A8, 0f38D1B717;
	fma.rn.f32 	%f544, %f543, 0f3F8000A8, 0f38D1B717;
	fma.rn.f32 	%f545, %f544, 0f3F8000A8, 0f38D1B717;
	fma.rn.f32 	%f546, %f545, 0f3F8000A8, 0f38D1B717;
	fma.rn.f32 	%f547, %f546, 0f3F8000A8, 0f38D1B717;
	fma.rn.f32 	%f548, %f547, 0f3F8000A8, 0f38D1B717;
	fma.rn.f32 	%f549, %f548, 0f3F8000A8, 0f38D1B717;
	fma.rn.f32 	%f550, %f549, 0f3F8000A8, 0f38D1B717;
	fma.rn.f32 	%f551, %f550, 0f3F8000A8, 0f38D1B717;
	fma.rn.f32 	%f552, %f551, 0f3F8000A8, 0f38D1B717;
	fma.rn.f32 	%f553, %f552, 0f3F8000A8, 0f38D1B717;
	fma.rn.f32 	%f554, %f553, 0f3F8000A8, 0f38D1B717;
	fma.rn.f32 	%f555, %f554, 0f3F8000A8, 0f38D1B717;
	fma.rn.f32 	%f556, %f555, 0f3F8000A8, 0f38D1B717;
	fma.rn.f32 	%f557, %f556, 0f3F8000A8, 0f38D1B717;
	fma.rn.f32 	%f558, %f557, 0f3F8000A8, 0f38D1B717;
	fma.rn.f32 	%f559, %f558, 0f3F8000A8, 0f38D1B717;
	fma.rn.f32 	%f560, %f559, 0f3F8000A8, 0f38D1B717;
	fma.rn.f32 	%f561, %f560, 0f3F8000A8, 0f38D1B717;
	fma.rn.f32 	%f562, %f561, 0f3F8000A8, 0f38D1B717;
	fma.rn.f32 	%f563, %f562, 0f3F8000A8, 0f38D1B717;
	fma.rn.f32 	%f564, %f563, 0f3F8000A8, 0f38D1B717;
	fma.rn.f32 	%f565, %f564, 0f3F8000A8, 0f38D1B717;
	fma.rn.f32 	%f566, %f565, 0f3F8000A8, 0f38D1B717;
	fma.rn.f32 	%f567, %f566, 0f3F8000A8, 0f38D1B717;
	fma.rn.f32 	%f568, %f567, 0f3F8000A8, 0f38D1B717;
	fma.rn.f32 	%f569, %f568, 0f3F8000A8, 0f38D1B717;
	fma.rn.f32 	%f570, %f569, 0f3F8000A8, 0f38D1B717;
	fma.rn.f32 	%f571, %f570, 0f3F8000A8, 0f38D1B717;
	fma.rn.f32 	%f572, %f571, 0f3F8000A8, 0f38D1B717;
	fma.rn.f32 	%f573, %f572, 0f3F8000A8, 0f38D1B717;
	fma.rn.f32 	%f574, %f573, 0f3F8000A8, 0f38D1B717;
	fma.rn.f32 	%f575, %f574, 0f3F8000A8, 0f38D1B717;
	fma.rn.f32 	%f576, %f575, 0f3F8000A8, 0f38D1B717;
	fma.rn.f32 	%f577, %f576, 0f3F8000A8, 0f38D1B717;
	fma.rn.f32 	%f578, %f577, 0f3F8000A8, 0f38D1B717;
	fma.rn.f32 	%f579, %f578, 0f3F8000A8, 0f38D1B717;
	fma.rn.f32 	%f580, %f579, 0f3F8000A8, 0f38D1B717;
	fma.rn.f32 	%f581, %f580, 0f3F8000A8, 0f38D1B717;
	fma.rn.f32 	%f582, %f581, 0f3F8000A8, 0f38D1B717;
	fma.rn.f32 	%f583, %f582, 0f3F8000A8, 0f38D1B717;
	fma.rn.f32 	%f584, %f583, 0f3F8000A8, 0f38D1B717;
	fma.rn.f32 	%f585, %f584, 0f3F8000A8, 0f38D1B717;
	fma.rn.f32 	%f586, %f585, 0f3F8000A8, 0f38D1B717;
	fma.rn.f32 	%f587, %f586, 0f3F8000A8, 0f38D1B717;
	fma.rn.f32 	%f588, %f587, 0f3F8000A8, 0f38D1B717;
	fma.rn.f32 	%f589, %f588, 0f3F8000A8, 0f38D1B717;
	fma.rn.f32 	%f590, %f589, 0f3F8000A8, 0f38D1B717;
	fma.rn.f32 	%f591, %f590, 0f3F8000A8, 0f38D1B717;
	fma.rn.f32 	%f592, %f591, 0f3F8000A8, 0f38D1B717;
	fma.rn.f32 	%f593, %f592, 0f3F8000A8, 0f38D1B717;
	fma.rn.f32 	%f594, %f593, 0f3F8000A8, 0f38D1B717;
	fma.rn.f32 	%f595, %f594, 0f3F8000A8, 0f38D1B717;
	fma.rn.f32 	%f596, %f595, 0f3F8000A8, 0f38D1B717;
	fma.rn.f32 	%f597, %f596, 0f3F8000A8, 0f38D1B717;
	fma.rn.f32 	%f598, %f597, 0f3F8000A8, 0f38D1B717;
	fma.rn.f32 	%f599, %f598, 0f3F8000A8, 0f38D1B717;
	fma.rn.f32 	%f600, %f599, 0f3F8000A8, 0f38D1B717;
	fma.rn.f32 	%f601, %f600, 0f3F8000A8, 0f38D1B717;
	fma.rn.f32 	%f602, %f601, 0f3F8000A8, 0f38D1B717;
	fma.rn.f32 	%f603, %f602, 0f3F8000A8, 0f38D1B717;
	fma.rn.f32 	%f604, %f603, 0f3F8000A8, 0f38D1B717;
	fma.rn.f32 	%f605, %f604, 0f3F8000A8, 0f38D1B717;
	fma.rn.f32 	%f606, %f605, 0f3F8000A8, 0f38D1B717;
	fma.rn.f32 	%f607, %f606, 0f3F8000A8, 0f38D1B717;
	fma.rn.f32 	%f608, %f607, 0f3F8000A8, 0f38D1B717;
	fma.rn.f32 	%f609, %f608, 0f3F8000A8, 0f38D1B717;
	fma.rn.f32 	%f610, %f609, 0f3F8000A8, 0f38D1B717;
	fma.rn.f32 	%f611, %f610, 0f3F8000A8, 0f38D1B717;
	fma.rn.f32 	%f612, %f611, 0f3F8000A8, 0f38D1B717;
	fma.rn.f32 	%f613, %f612, 0f3F8000A8, 0f38D1B717;
	fma.rn.f32 	%f614, %f613, 0f3F8000A8, 0f38D1B717;
	fma.rn.f32 	%f615, %f614, 0f3F8000A8, 0f38D1B717;
	fma.rn.f32 	%f616, %f615, 0f3F8000A8, 0f38D1B717;
	fma.rn.f32 	%f617, %f616, 0f3F8000A8, 0f38D1B717;
	fma.rn.f32 	%f618, %f617, 0f3F8000A8, 0f38D1B717;
	fma.rn.f32 	%f619, %f618, 0f3F8000A8, 0f38D1B717;
	fma.rn.f32 	%f620, %f619, 0f3F8000A8, 0f38D1B717;
	fma.rn.f32 	%f621, %f620, 0f3F8000A8, 0f38D1B717;
	fma.rn.f32 	%f622, %f621, 0f3F8000A8, 0f38D1B717;
	fma.rn.f32 	%f623, %f622, 0f3F8000A8, 0f38D1B717;
	fma.rn.f32 	%f624, %f623, 0f3F8000A8, 0f38D1B717;
	fma.rn.f32 	%f625, %f624, 0f3F8000A8, 0f38D1B717;
	fma.rn.f32 	%f626, %f625, 0f3F8000A8, 0f38D1B717;
	fma.rn.f32 	%f627, %f626, 0f3F8000A8, 0f38D1B717;
	fma.rn.f32 	%f628, %f627, 0f3F8000A8, 0f38D1B717;
	fma.rn.f32 	%f629, %f628, 0f3F8000A8, 0f38D1B717;
	fma.rn.f32 	%f630, %f629, 0f3F8000A8, 0f38D1B717;
	fma.rn.f32 	%f631, %f630, 0f3F8000A8, 0f38D1B717;
	fma.rn.f32 	%f632, %f631, 0f3F8000A8, 0f38D1B717;
	fma.rn.f32 	%f633, %f632, 0f3F8000A8, 0f38D1B717;
	fma.rn.f32 	%f634, %f633, 0f3F8000A8, 0f38D1B717;
	fma.rn.f32 	%f635, %f634, 0f3F8000A8, 0f38D1B717;
	fma.rn.f32 	%f636, %f635, 0f3F8000A8, 0f38D1B717;
	fma.rn.f32 	%f637, %f636, 0f3F8000A8, 0f38D1B717;
	fma.rn.f32 	%f638, %f637, 0f3F8000A8, 0f38D1B717;
	fma.rn.f32 	%f639, %f638, 0f3F8000A8, 0f38D1B717;
	fma.rn.f32 	%f640, %f639, 0f3F8000A8, 0f38D1B717;
	fma.rn.f32 	%f641, %f640, 0f3F8000A8, 0f38D1B717;
	fma.rn.f32 	%f642, %f641, 0f3F8000A8, 0f38D1B717;
	fma.rn.f32 	%f643, %f642, 0f3F8000A8, 0f38D1B717;
	fma.rn.f32 	%f644, %f643, 0f3F8000A8, 0f38D1B717;
	fma.rn.f32 	%f645, %f644, 0f3F8000A8, 0f38D1B717;
	fma.rn.f32 	%f646, %f645, 0f3F8000A8, 0f38D1B717;
	fma.rn.f32 	%f647, %f646, 0f3F8000A8, 0f38D1B717;
	fma.rn.f32 	%f648, %f647, 0f3F8000A8, 0f38D1B717;
	fma.rn.f32 	%f649, %f648, 0f3F8000A8, 0f38D1B717;
	fma.rn.f32 	%f650, %f649, 0f3F8000A8, 0f38D1B717;
	fma.rn.f32 	%f651, %f650, 0f3F8000A8, 0f38D1B717;
	fma.rn.f32 	%f652, %f651, 0f3F8000A8, 0f38D1B717;
	fma.rn.f32 	%f653, %f652, 0f3F8000A8, 0f38D1B717;
	fma.rn.f32 	%f654, %f653, 0f3F8000A8, 0f38D1B717;
	fma.rn.f32 	%f655, %f654, 0f3F8000A8, 0f38D1B717;
	fma.rn.f32 	%f656, %f655, 0f3F8000A8, 0f38D1B717;
	fma.rn.f32 	%f657, %f656, 0f3F8000A8, 0f38D1B717;
	fma.rn.f32 	%f658, %f657, 0f3F8000A8, 0f38D1B717;
	fma.rn.f32 	%f659, %f658, 0f3F8000A8, 0f38D1B717;
	fma.rn.f32 	%f660, %f659, 0f3F8000A8, 0f38D1B717;
	fma.rn.f32 	%f661, %f660, 0f3F8000A8, 0f38D1B717;
	fma.rn.f32 	%f662, %f661, 0f3F8000A8, 0f38D1B717;
	fma.rn.f32 	%f663, %f662, 0f3F8000A8, 0f38D1B717;
	fma.rn.f32 	%f664, %f663, 0f3F8000A8, 0f38D1B717;
	fma.rn.f32 	%f665, %f664, 0f3F8000A8, 0f38D1B717;
	fma.rn.f32 	%f666, %f665, 0f3F8000A8, 0f38D1B717;
	fma.rn.f32 	%f667, %f666, 0f3F8000A8, 0f38D1B717;
	fma.rn.f32 	%f668, %f667, 0f3F8000A8, 0f38D1B717;
	fma.rn.f32 	%f669, %f668, 0f3F8000A8, 0f38D1B717;
	fma.rn.f32 	%f670, %f669, 0f3F8000A8, 0f38D1B717;
	fma.rn.f32 	%f671, %f670, 0f3F8000A8, 0f38D1B717;
	fma.rn.f32 	%f672, %f671, 0f3F8000A8, 0f38D1B717;
	fma.rn.f32 	%f673, %f672, 0f3F8000A8, 0f38D1B717;
	fma.rn.f32 	%f674, %f673, 0f3F8000A8, 0f38D1B717;
	fma.rn.f32 	%f675, %f674, 0f3F8000A8, 0f38D1B717;
	fma.rn.f32 	%f676, %f675, 0f3F8000A8, 0f38D1B717;
	fma.rn.f32 	%f677, %f676, 0f3F8000A8, 0f38D1B717;
	fma.rn.f32 	%f678, %f677, 0f3F8000A8, 0f38D1B717;
	fma.rn.f32 	%f679, %f678, 0f3F8000A8, 0f38D1B717;
	fma.rn.f32 	%f680, %f679, 0f3F8000A8, 0f38D1B717;
	fma.rn.f32 	%f681, %f680, 0f3F8000A8, 0f38D1B717;
	fma.rn.f32 	%f682, %f681, 0f3F8000A8, 0f38D1B717;
	fma.rn.f32 	%f683, %f682, 0f3F8000A8, 0f38D1B717;
	fma.rn.f32 	%f684, %f683, 0f3F8000A8, 0f38D1B717;
	fma.rn.f32 	%f685, %f684, 0f3F8000A8, 0f38D1B717;
	fma.rn.f32 	%f686, %f685, 0f3F8000A8, 0f38D1B717;
	fma.rn.f32 	%f687, %f686, 0f3F8000A8, 0f38D1B717;
	fma.rn.f32 	%f688, %f687, 0f3F8000A8, 0f38D1B717;
	fma.rn.f32 	%f689, %f688, 0f3F8000A8, 0f38D1B717;
	fma.rn.f32 	%f690, %f689, 0f3F8000A8, 0f38D1B717;
	fma.rn.f32 	%f691, %f690, 0f3F8000A8, 0f38D1B717;
	fma.rn.f32 	%f692, %f691, 0f3F8000A8, 0f38D1B717;
	fma.rn.f32 	%f693, %f692, 0f3F8000A8, 0f38D1B717;
	fma.rn.f32 	%f694, %f693, 0f3F8000A8, 0f38D1B717;
	fma.rn.f32 	%f695, %f694, 0f3F8000A8, 0f38D1B717;
	fma.rn.f32 	%f696, %f695, 0f3F8000A8, 0f38D1B717;
	fma.rn.f32 	%f697, %f696, 0f3F8000A8, 0f38D1B717;
	fma.rn.f32 	%f698, %f697, 0f3F8000A8, 0f38D1B717;
	fma.rn.f32 	%f699, %f698, 0f3F8000A8, 0f38D1B717;
	fma.rn.f32 	%f700, %f699, 0f3F8000A8, 0f38D1B717;
	fma.rn.f32 	%f701, %f700, 0f3F8000A8, 0f38D1B717;
	fma.rn.f32 	%f702, %f701, 0f3F8000A8, 0f38D1B717;
	fma.rn.f32 	%f703, %f702, 0f3F8000A8, 0f38D1B717;
	fma.rn.f32 	%f704, %f703, 0f3F8000A8, 0f38D1B717;
	fma.rn.f32 	%f705, %f704, 0f3F8000A8, 0f38D1B717;
	fma.rn.f32 	%f706, %f705, 0f3F8000A8, 0f38D1B717;
	fma.rn.f32 	%f707, %f706, 0f3F8000A8, 0f38D1B717;
	fma.rn.f32 	%f708, %f707, 0f3F8000A8, 0f38D1B717;
	fma.rn.f32 	%f709, %f708, 0f3F8000A8, 0f38D1B717;
	fma.rn.f32 	%f710, %f709, 0f3F8000A8, 0f38D1B717;
	fma.rn.f32 	%f711, %f710, 0f3F8000A8, 0f38D1B717;
	fma.rn.f32 	%f712, %f711, 0f3F8000A8, 0f38D1B717;
	fma.rn.f32 	%f713, %f712, 0f3F8000A8, 0f38D1B717;
	fma.rn.f32 	%f714, %f713, 0f3F8000A8, 0f38D1B717;
	fma.rn.f32 	%f715, %f714, 0f3F8000A8, 0f38D1B717;
	fma.rn.f32 	%f716, %f715, 0f3F8000A8, 0f38D1B717;
	fma.rn.f32 	%f717, %f716, 0f3F8000A8, 0f38D1B717;
	fma.rn.f32 	%f718, %f717, 0f3F8000A8, 0f38D1B717;
	fma.rn.f32 	%f719, %f718, 0f3F8000A8, 0f38D1B717;
	fma.rn.f32 	%f720, %f719, 0f3F8000A8, 0f38D1B717;
	fma.rn.f32 	%f721, %f720, 0f3F8000A8, 0f38D1B717;
	fma.rn.f32 	%f722, %f721, 0f3F8000A8, 0f38D1B717;
	fma.rn.f32 	%f723, %f722, 0f3F8000A8, 0f38D1B717;
	fma.rn.f32 	%f724, %f723, 0f3F8000A8, 0f38D1B717;
	fma.rn.f32 	%f725, %f724, 0f3F8000A8, 0f38D1B717;
	fma.rn.f32 	%f726, %f725, 0f3F8000A8, 0f38D1B717;
	fma.rn.f32 	%f727, %f726, 0f3F8000A8, 0f38D1B717;
	fma.rn.f32 	%f728, %f727, 0f3F8000A8, 0f38D1B717;
	fma.rn.f32 	%f729, %f728, 0f3F8000A8, 0f38D1B717;
	fma.rn.f32 	%f730, %f729, 0f3F8000A8, 0f38D1B717;
	fma.rn.f32 	%f731, %f730, 0f3F8000A8, 0f38D1B717;
	fma.rn.f32 	%f732, %f731, 0f3F8000A8, 0f38D1B717;
	fma.rn.f32 	%f733, %f732, 0f3F8000A8, 0f38D1B717;
	fma.rn.f32 	%f734, %f733, 0f3F8000A8, 0f38D1B717;
	fma.rn.f32 	%f735, %f734, 0f3F8000A8, 0f38D1B717;
	fma.rn.f32 	%f736, %f735, 0f3F8000A8, 0f38D1B717;
	fma.rn.f32 	%f737, %f736, 0f3F8000A8, 0f38D1B717;
	fma.rn.f32 	%f738, %f737, 0f3F8000A8, 0f38D1B717;
	fma.rn.f32 	%f739, %f738, 0f3F8000A8, 0f38D1B717;
	fma.rn.f32 	%f740, %f739, 0f3F8000A8, 0f38D1B717;
	fma.rn.f32 	%f741, %f740, 0f3F8000A8, 0f38D1B717;
	fma.rn.f32 	%f742, %f741, 0f3F8000A8, 0f38D1B717;
	fma.rn.f32 	%f743, %f742, 0f3F8000A8, 0f38D1B717;
	fma.rn.f32 	%f744, %f743, 0f3F8000A8, 0f38D1B717;
	fma.rn.f32 	%f745, %f744, 0f3F8000A8, 0f38D1B717;
	fma.rn.f32 	%f746, %f745, 0f3F8000A8, 0f38D1B717;
	fma.rn.f32 	%f747, %f746, 0f3F8000A8, 0f38D1B717;
	fma.rn.f32 	%f748, %f747, 0f3F8000A8, 0f38D1B717;
	fma.rn.f32 	%f749, %f748, 0f3F8000A8, 0f38D1B717;
	fma.rn.f32 	%f750, %f749, 0f3F8000A8, 0f38D1B717;
	fma.rn.f32 	%f751, %f750, 0f3F8000A8, 0f38D1B717;
	fma.rn.f32 	%f752, %f751, 0f3F8000A8, 0f38D1B717;
	fma.rn.f32 	%f753, %f752, 0f3F8000A8, 0f38D1B717;
	fma.rn.f32 	%f754, %f753, 0f3F8000A8, 0f38D1B717;
	fma.rn.f32 	%f755, %f754, 0f3F8000A8, 0f38D1B717;
	fma.rn.f32 	%f756, %f755, 0f3F8000A8, 0f38D1B717;
	fma.rn.f32 	%f757, %f756, 0f3F8000A8, 0f38D1B717;
	fma.rn.f32 	%f758, %f757, 0f3F8000A8, 0f38D1B717;
	fma.rn.f32 	%f759, %f758, 0f3F8000A8, 0f38D1B717;
	fma.rn.f32 	%f760, %f759, 0f3F8000A8, 0f38D1B717;
	fma.rn.f32 	%f761, %f760, 0f3F8000A8, 0f38D1B717;
	fma.rn.f32 	%f762, %f761, 0f3F8000A8, 0f38D1B717;
	fma.rn.f32 	%f763, %f762, 0f3F8000A8, 0f38D1B717;
	fma.rn.f32 	%f764, %f763, 0f3F8000A8, 0f38D1B717;
	fma.rn.f32 	%f765, %f764, 0f3F8000A8, 0f38D1B717;
	fma.rn.f32 	%f766, %f765, 0f3F8000A8, 0f38D1B717;
	fma.rn.f32 	%f767, %f766, 0f3F8000A8, 0f38D1B717;
	fma.rn.f32 	%f768, %f767, 0f3F8000A8, 0f38D1B717;
	fma.rn.f32 	%f769, %f768, 0f3F8000A8, 0f38D1B717;
	fma.rn.f32 	%f770, %f769, 0f3F8000A8, 0f38D1B717;
	fma.rn.f32 	%f771, %f770, 0f3F8000A8, 0f38D1B717;
	fma.rn.f32 	%f772, %f771, 0f3F8000A8, 0f38D1B717;
	fma.rn.f32 	%f773, %f772, 0f3F8000A8, 0f38D1B717;
	fma.rn.f32 	%f774, %f773, 0f3F8000A8, 0f38D1B717;
	fma.rn.f32 	%f775, %f774, 0f3F8000A8, 0f38D1B717;
	fma.rn.f32 	%f776, %f775, 0f3F8000A8, 0f38D1B717;
	fma.rn.f32 	%f777, %f776, 0f3F8000A8, 0f38D1B717;
	fma.rn.f32 	%f778, %f777, 0f3F8000A8, 0f38D1B717;
	fma.rn.f32 	%f779, %f778, 0f3F8000A8, 0f38D1B717;
	fma.rn.f32 	%f780, %f779, 0f3F8000A8, 0f38D1B717;
	fma.rn.f32 	%f781, %f780, 0f3F8000A8, 0f38D1B717;
	fma.rn.f32 	%f782, %f781, 0f3F8000A8, 0f38D1B717;
	fma.rn.f32 	%f783, %f782, 0f3F8000A8, 0f38D1B717;
	fma.rn.f32 	%f784, %f783, 0f3F8000A8, 0f38D1B717;
	fma.rn.f32 	%f785, %f784, 0f3F8000A8, 0f38D1B717;
	fma.rn.f32 	%f786, %f785, 0f3F8000A8, 0f38D1B717;
	fma.rn.f32 	%f787, %f786, 0f3F8000A8, 0f38D1B717;
	fma.rn.f32 	%f788, %f787, 0f3F8000A8, 0f38D1B717;
	fma.rn.f32 	%f789, %f788, 0f3F8000A8, 0f38D1B717;
	fma.rn.f32 	%f790, %f789, 0f3F8000A8, 0f38D1B717;
	fma.rn.f32 	%f791, %f790, 0f3F8000A8, 0f38D1B717;
	fma.rn.f32 	%f792, %f791, 0f3F8000A8, 0f38D1B717;
	fma.rn.f32 	%f793, %f792, 0f3F8000A8, 0f38D1B717;
	fma.rn.f32 	%f794, %f793, 0f3F8000A8, 0f38D1B717;
	fma.rn.f32 	%f795, %f794, 0f3F8000A8, 0f38D1B717;
	fma.rn.f32 	%f796, %f795, 0f3F8000A8, 0f38D1B717;
	fma.rn.f32 	%f797, %f796, 0f3F8000A8, 0f38D1B717;
	fma.rn.f32 	%f798, %f797, 0f3F8000A8, 0f38D1B717;
	fma.rn.f32 	%f799, %f798, 0f3F8000A8, 0f38D1B717;
	fma.rn.f32 	%f800, %f799, 0f3F8000A8, 0f38D1B717;
	fma.rn.f32 	%f801, %f800, 0f3F8000A8, 0f38D1B717;
	fma.rn.f32 	%f802, %f801, 0f3F8000A8, 0f38D1B717;
	fma.rn.f32 	%f803, %f802, 0f3F8000A8, 0f38D1B717;
	fma.rn.f32 	%f804, %f803, 0f3F8000A8, 0f38D1B717;
	fma.rn.f32 	%f805, %f804, 0f3F8000A8, 0f38D1B717;
	fma.rn.f32 	%f806, %f805, 0f3F8000A8, 0f38D1B717;
	fma.rn.f32 	%f807, %f806, 0f3F8000A8, 0f38D1B717;
	fma.rn.f32 	%f808, %f807, 0f3F8000A8, 0f38D1B717;
	fma.rn.f32 	%f809, %f808, 0f3F8000A8, 0f38D1B717;
	fma.rn.f32 	%f810, %f809, 0f3F8000A8, 0f38D1B717;
	fma.rn.f32 	%f811, %f810, 0f3F8000A8, 0f38D1B717;
	fma.rn.f32 	%f812, %f811, 0f3F8000A8, 0f38D1B717;
	fma.rn.f32 	%f813, %f812, 0f3F8000A8, 0f38D1B717;
	fma.rn.f32 	%f814, %f813, 0f3F8000A8, 0f38D1B717;
	fma.rn.f32 	%f815, %f814, 0f3F8000A8, 0f38D1B717;
	fma.rn.f32 	%f816, %f815, 0f3F8000A8, 0f38D1B717;
	fma.rn.f32 	%f817, %f816, 0f3F8000A8, 0f38D1B717;
	fma.rn.f32 	%f818, %f817, 0f3F8000A8, 0f38D1B717;
	fma.rn.f32 	%f819, %f818, 0f3F8000A8, 0f38D1B717;
	fma.rn.f32 	%f820, %f819, 0f3F8000A8, 0f38D1B717;
	fma.rn.f32 	%f821, %f820, 0f3F8000A8, 0f38D1B717;
	fma.rn.f32 	%f822, %f821, 0f3F8000A8, 0f38D1B717;
	fma.rn.f32 	%f823, %f822, 0f3F8000A8, 0f38D1B717;
	fma.rn.f32 	%f824, %f823, 0f3F8000A8, 0f38D1B717;
	fma.rn.f32 	%f825, %f824, 0f3F8000A8, 0f38D1B717;
	fma.rn.f32 	%f826, %f825, 0f3F8000A8, 0f38D1B717;
	fma.rn.f32 	%f827, %f826, 0f3F8000A8, 0f38D1B717;
	fma.rn.f32 	%f828, %f827, 0f3F8000A8, 0f38D1B717;
	fma.rn.f32 	%f829, %f828, 0f3F8000A8, 0f38D1B717;
	fma.rn.f32 	%f830, %f829, 0f3F8000A8, 0f38D1B717;
	fma.rn.f32 	%f831, %f830, 0f3F8000A8, 0f38D1B717;
	fma.rn.f32 	%f832, %f831, 0f3F8000A8, 0f38D1B717;
	fma.rn.f32 	%f833, %f832, 0f3F8000A8, 0f38D1B717;
	fma.rn.f32 	%f834, %f833, 0f3F8000A8, 0f38D1B717;
	fma.rn.f32 	%f835, %f834, 0f3F8000A8, 0f38D1B717;
	fma.rn.f32 	%f836, %f835, 0f3F8000A8, 0f38D1B717;
	fma.rn.f32 	%f837, %f836, 0f3F8000A8, 0f38D1B717;
	fma.rn.f32 	%f838, %f837, 0f3F8000A8, 0f38D1B717;
	fma.rn.f32 	%f839, %f838, 0f3F8000A8, 0f38D1B717;
	fma.rn.f32 	%f840, %f839, 0f3F8000A8, 0f38D1B717;
	fma.rn.f32 	%f841, %f840, 0f3F8000A8, 0f38D1B717;
	fma.rn.f32 	%f842, %f841, 0f3F8000A8, 0f38D1B717;
	fma.rn.f32 	%f843, %f842, 0f3F8000A8, 0f38D1B717;
	fma.rn.f32 	%f844, %f843, 0f3F8000A8, 0f38D1B717;
	fma.rn.f32 	%f845, %f844, 0f3F8000A8, 0f38D1B717;
	fma.rn.f32 	%f846, %f845, 0f3F8000A8, 0f38D1B717;
	fma.rn.f32 	%f847, %f846, 0f3F8000A8, 0f38D1B717;
	fma.rn.f32 	%f848, %f847, 0f3F8000A8, 0f38D1B717;
	fma.rn.f32 	%f849, %f848, 0f3F8000A8, 0f38D1B717;
	fma.rn.f32 	%f850, %f849, 0f3F8000A8, 0f38D1B717;
	fma.rn.f32 	%f851, %f850, 0f3F8000A8, 0f38D1B717;
	fma.rn.f32 	%f852, %f851, 0f3F8000A8, 0f38D1B717;
	fma.rn.f32 	%f853, %f852, 0f3F8000A8, 0f38D1B717;
	fma.rn.f32 	%f854, %f853, 0f3F8000A8, 0f38D1B717;
	fma.rn.f32 	%f855, %f854, 0f3F8000A8, 0f38D1B717;
	fma.rn.f32 	%f856, %f855, 0f3F8000A8, 0f38D1B717;
	fma.rn.f32 	%f857, %f856, 0f3F8000A8, 0f38D1B717;
	fma.rn.f32 	%f858, %f857, 0f3F8000A8, 0f38D1B717;
	fma.rn.f32 	%f859, %f858, 0f3F8000A8, 0f38D1B717;
	fma.rn.f32 	%f860, %f859, 0f3F8000A8, 0f38D1B717;
	fma.rn.f32 	%f861, %f860, 0f3F8000A8, 0f38D1B717;
	fma.rn.f32 	%f862, %f861, 0f3F8000A8, 0f38D1B717;
	fma.rn.f32 	%f863, %f862, 0f3F8000A8, 0f38D1B717;
	fma.rn.f32 	%f864, %f863, 0f3F8000A8, 0f38D1B717;
	fma.rn.f32 	%f865, %f864, 0f3F8000A8, 0f38D1B717;
	fma.rn.f32 	%f866, %f865, 0f3F8000A8, 0f38D1B717;
	fma.rn.f32 	%f867, %f866, 0f3F8000A8, 0f38D1B717;
	fma.rn.f32 	%f868, %f867, 0f3F8000A8, 0f38D1B717;
	fma.rn.f32 	%f869, %f868, 0f3F8000A8, 0f38D1B717;
	fma.rn.f32 	%f870, %f869, 0f3F8000A8, 0f38D1B717;
	fma.rn.f32 	%f871, %f870, 0f3F8000A8, 0f38D1B717;
	fma.rn.f32 	%f872, %f871, 0f3F8000A8, 0f38D1B717;
	fma.rn.f32 	%f873, %f872, 0f3F8000A8, 0f38D1B717;
	fma.rn.f32 	%f874, %f873, 0f3F8000A8, 0f38D1B717;
	fma.rn.f32 	%f875, %f874, 0f3F8000A8, 0f38D1B717;
	fma.rn.f32 	%f876, %f875, 0f3F8000A8, 0f38D1B717;
	fma.rn.f32 	%f877, %f876, 0f3F8000A8, 0f38D1B717;
	fma.rn.f32 	%f878, %f877, 0f3F8000A8, 0f38D1B717;
	fma.rn.f32 	%f879, %f878, 0f3F8000A8, 0f38D1B717;
	fma.rn.f32 	%f880, %f879, 0f3F8000A8, 0f38D1B717;
	fma.rn.f32 	%f881, %f880, 0f3F8000A8, 0f38D1B717;
	fma.rn.f32 	%f882, %f881, 0f3F8000A8, 0f38D1B717;
	fma.rn.f32 	%f883, %f882, 0f3F8000A8, 0f38D1B717;
	fma.rn.f32 	%f884, %f883, 0f3F8000A8, 0f38D1B717;
	fma.rn.f32 	%f885, %f884, 0f3F8000A8, 0f38D1B717;
	fma.rn.f32 	%f886, %f885, 0f3F8000A8, 0f38D1B717;
	fma.rn.f32 	%f887, %f886, 0f3F8000A8, 0f38D1B717;
	fma.rn.f32 	%f888, %f887, 0f3F8000A8, 0f38D1B717;
	fma.rn.f32 	%f889, %f888, 0f3F8000A8, 0f38D1B717;
	fma.rn.f32 	%f890, %f889, 0f3F8000A8, 0f38D1B717;
	fma.rn.f32 	%f891, %f890, 0f3F8000A8, 0f38D1B717;
	fma.rn.f32 	%f892, %f891, 0f3F8000A8, 0f38D1B717;
	fma.rn.f32 	%f893, %f892, 0f3F8000A8, 0f38D1B717;
	fma.rn.f32 	%f894, %f893, 0f3F8000A8, 0f38D1B717;
	fma.rn.f32 	%f895, %f894, 0f3F8000A8, 0f38D1B717;
	fma.rn.f32 	%f896, %f895, 0f3F8000A8, 0f38D1B717;
	fma.rn.f32 	%f897, %f896, 0f3F8000A8, 0f38D1B717;
	fma.rn.f32 	%f898, %f897, 0f3F8000A8, 0f38D1B717;
	fma.rn.f32 	%f899, %f898, 0f3F8000A8, 0f38D1B717;
	fma.rn.f32 	%f900, %f899, 0f3F8000A8, 0f38D1B717;
	fma.rn.f32 	%f901, %f900, 0f3F8000A8, 0f38D1B717;
	fma.rn.f32 	%f902, %f901, 0f3F8000A8, 0f38D1B717;
	fma.rn.f32 	%f903, %f902, 0f3F8000A8, 0f38D1B717;
	fma.rn.f32 	%f904, %f903, 0f3F8000A8, 0f38D1B717;
	fma.rn.f32 	%f905, %f904, 0f3F8000A8, 0f38D1B717;
	fma.rn.f32 	%f906, %f905, 0f3F8000A8, 0f38D1B717;
	fma.rn.f32 	%f907, %f906, 0f3F8000A8, 0f38D1B717;
	fma.rn.f32 	%f908, %f907, 0f3F8000A8, 0f38D1B717;
	fma.rn.f32 	%f909, %f908, 0f3F8000A8, 0f38D1B717;
	fma.rn.f32 	%f910, %f909, 0f3F8000A8, 0f38D1B717;
	fma.rn.f32 	%f911, %f910, 0f3F8000A8, 0f38D1B717;
	fma.rn.f32 	%f912, %f911, 0f3F8000A8, 0f38D1B717;
	fma.rn.f32 	%f913, %f912, 0f3F8000A8, 0f38D1B717;
	fma.rn.f32 	%f914, %f913, 0f3F8000A8, 0f38D1B717;
	fma.rn.f32 	%f915, %f914, 0f3F8000A8, 0f38D1B717;
	fma.rn.f32 	%f916, %f915, 0f3F8000A8, 0f38D1B717;
	fma.rn.f32 	%f917, %f916, 0f3F8000A8, 0f38D1B717;
	fma.rn.f32 	%f918, %f917, 0f3F8000A8, 0f38D1B717;
	fma.rn.f32 	%f919, %f918, 0f3F8000A8, 0f38D1B717;
	fma.rn.f32 	%f920, %f919, 0f3F8000A8, 0f38D1B717;
	fma.rn.f32 	%f921, %f920, 0f3F8000A8, 0f38D1B717;
	fma.rn.f32 	%f922, %f921, 0f3F8000A8, 0f38D1B717;
	fma.rn.f32 	%f923, %f922, 0f3F8000A8, 0f38D1B717;
	fma.rn.f32 	%f924, %f923, 0f3F8000A8, 0f38D1B717;
	fma.rn.f32 	%f925, %f924, 0f3F8000A8, 0f38D1B717;
	fma.rn.f32 	%f926, %f925, 0f3F8000A8, 0f38D1B717;
	fma.rn.f32 	%f927, %f926, 0f3F8000A8, 0f38D1B717;
	fma.rn.f32 	%f928, %f927, 0f3F8000A8, 0f38D1B717;
	fma.rn.f32 	%f929, %f928, 0f3F8000A8, 0f38D1B717;
	fma.rn.f32 	%f930, %f929, 0f3F8000A8, 0f38D1B717;
	fma.rn.f32 	%f931, %f930, 0f3F8000A8, 0f38D1B717;
	fma.rn.f32 	%f932, %f931, 0f3F8000A8, 0f38D1B717;
	fma.rn.f32 	%f933, %f932, 0f3F8000A8, 0f38D1B717;
	fma.rn.f32 	%f934, %f933, 0f3F8000A8, 0f38D1B717;
	fma.rn.f32 	%f935, %f934, 0f3F8000A8, 0f38D1B717;
	fma.rn.f32 	%f936, %f935, 0f3F8000A8, 0f38D1B717;
	fma.rn.f32 	%f937, %f936, 0f3F8000A8, 0f38D1B717;
	fma.rn.f32 	%f938, %f937, 0f3F8000A8, 0f38D1B717;
	fma.rn.f32 	%f939, %f938, 0f3F8000A8, 0f38D1B717;
	fma.rn.f32 	%f940, %f939, 0f3F8000A8, 0f38D1B717;
	fma.rn.f32 	%f941, %f940, 0f3F8000A8, 0f38D1B717;
	fma.rn.f32 	%f942, %f941, 0f3F8000A8, 0f38D1B717;
	fma.rn.f32 	%f943, %f942, 0f3F8000A8, 0f38D1B717;
	fma.rn.f32 	%f944, %f943, 0f3F8000A8, 0f38D1B717;
	fma.rn.f32 	%f945, %f944, 0f3F8000A8, 0f38D1B717;
	fma.rn.f32 	%f946, %f945, 0f3F8000A8, 0f38D1B717;
	fma.rn.f32 	%f947, %f946, 0f3F8000A8, 0f38D1B717;
	fma.rn.f32 	%f948, %f947, 0f3F8000A8, 0f38D1B717;
	fma.rn.f32 	%f949, %f948, 0f3F8000A8, 0f38D1B717;
	fma.rn.f32 	%f950, %f949, 0f3F8000A8, 0f38D1B717;
	fma.rn.f32 	%f951, %f950, 0f3F8000A8, 0f38D1B717;
	fma.rn.f32 	%f952, %f951, 0f3F8000A8, 0f38D1B717;
	fma.rn.f32 	%f953, %f952, 0f3F8000A8, 0f38D1B717;
	fma.rn.f32 	%f954, %f953, 0f3F8000A8, 0f38D1B717;
	fma.rn.f32 	%f955, %f954, 0f3F8000A8, 0f38D1B717;
	fma.rn.f32 	%f956, %f955, 0f3F8000A8, 0f38D1B717;
	fma.rn.f32 	%f957, %f956, 0f3F8000A8, 0f38D1B717;
	fma.rn.f32 	%f958, %f957, 0f3F8000A8, 0f38D1B717;
	fma.rn.f32 	%f959, %f958, 0f3F8000A8, 0f38D1B717;
	fma.rn.f32 	%f960, %f959, 0f3F8000A8, 0f38D1B717;
	fma.rn.f32 	%f961, %f960, 0f3F8000A8, 0f38D1B717;
	fma.rn.f32 	%f962, %f961, 0f3F8000A8, 0f38D1B717;
	fma.rn.f32 	%f963, %f962, 0f3F8000A8, 0f38D1B717;
	fma.rn.f32 	%f964, %f963, 0f3F8000A8, 0f38D1B717;
	fma.rn.f32 	%f965, %f964, 0f3F8000A8, 0f38D1B717;
	fma.rn.f32 	%f966, %f965, 0f3F8000A8, 0f38D1B717;
	fma.rn.f32 	%f967, %f966, 0f3F8000A8, 0f38D1B717;
	fma.rn.f32 	%f968, %f967, 0f3F8000A8, 0f38D1B717;
	fma.rn.f32 	%f969, %f968, 0f3F8000A8, 0f38D1B717;
	fma.rn.f32 	%f970, %f969, 0f3F8000A8, 0f38D1B717;
	fma.rn.f32 	%f971, %f970, 0f3F8000A8, 0f38D1B717;
	fma.rn.f32 	%f972, %f971, 0f3F8000A8, 0f38D1B717;
	fma.rn.f32 	%f973, %f972, 0f3F8000A8, 0f38D1B717;
	fma.rn.f32 	%f974, %f973, 0f3F8000A8, 0f38D1B717;
	fma.rn.f32 	%f975, %f974, 0f3F8000A8, 0f38D1B717;
	fma.rn.f32 	%f976, %f975, 0f3F8000A8, 0f38D1B717;
	fma.rn.f32 	%f977, %f976, 0f3F8000A8, 0f38D1B717;
	fma.rn.f32 	%f978, %f977, 0f3F8000A8, 0f38D1B717;
	fma.rn.f32 	%f979, %f978, 0f3F8000A8, 0f38D1B717;
	fma.rn.f32 	%f980, %f979, 0f3F8000A8, 0f38D1B717;
	fma.rn.f32 	%f981, %f980, 0f3F8000A8, 0f38D1B717;
	fma.rn.f32 	%f982, %f981, 0f3F8000A8, 0f38D1B717;
	fma.rn.f32 	%f983, %f982, 0f3F8000A8, 0f38D1B717;
	fma.rn.f32 	%f984, %f983, 0f3F8000A8, 0f38D1B717;
	fma.rn.f32 	%f985, %f984, 0f3F8000A8, 0f38D1B717;
	fma.rn.f32 	%f986, %f985, 0f3F8000A8, 0f38D1B717;
	fma.rn.f32 	%f987, %f986, 0f3F8000A8, 0f38D1B717;
	fma.rn.f32 	%f988, %f987, 0f3F8000A8, 0f38D1B717;
	fma.rn.f32 	%f989, %f988, 0f3F8000A8, 0f38D1B717;
	fma.rn.f32 	%f990, %f989, 0f3F8000A8, 0f38D1B717;
	fma.rn.f32 	%f991, %f990, 0f3F8000A8, 0f38D1B717;
	fma.rn.f32 	%f992, %f991, 0f3F8000A8, 0f38D1B717;
	fma.rn.f32 	%f993, %f992, 0f3F8000A8, 0f38D1B717;
	fma.rn.f32 	%f994, %f993, 0f3F8000A8, 0f38D1B717;
	fma.rn.f32 	%f995, %f994, 0f3F8000A8, 0f38D1B717;
	fma.rn.f32 	%f996, %f995, 0f3F8000A8, 0f38D1B717;
	fma.rn.f32 	%f997, %f996, 0f3F8000A8, 0f38D1B717;
	fma.rn.f32 	%f998, %f997, 0f3F8000A8, 0f38D1B717;
	fma.rn.f32 	%f999, %f998, 0f3F8000A8, 0f38D1B717;
	fma.rn.f32 	%f1000, %f999, 0f3F8000A8, 0f38D1B717;
	fma.rn.f32 	%f1001, %f1000, 0f3F8000A8, 0f38D1B717;
	fma.rn.f32 	%f1002, %f1001, 0f3F8000A8, 0f38D1B717;
	fma.rn.f32 	%f1003, %f1002, 0f3F8000A8, 0f38D1B717;
	fma.rn.f32 	%f1004, %f1003, 0f3F8000A8, 0f38D1B717;
	fma.rn.f32 	%f1005, %f1004, 0f3F8000A8, 0f38D1B717;
	fma.rn.f32 	%f1006, %f1005, 0f3F8000A8, 0f38D1B717;
	fma.rn.f32 	%f1007, %f1006, 0f3F8000A8, 0f38D1B717;
	fma.rn.f32 	%f1008, %f1007, 0f3F8000A8, 0f38D1B717;
	fma.rn.f32 	%f1009, %f1008, 0f3F8000A8, 0f38D1B717;
	fma.rn.f32 	%f1010, %f1009, 0f3F8000A8, 0f38D1B717;
	fma.rn.f32 	%f1011, %f1010, 0f3F8000A8, 0f38D1B717;
	fma.rn.f32 	%f1012, %f1011, 0f3F8000A8, 0f38D1B717;
	fma.rn.f32 	%f1013, %f1012, 0f3F8000A8, 0f38D1B717;
	fma.rn.f32 	%f1014, %f1013, 0f3F8000A8, 0f38D1B717;
	fma.rn.f32 	%f1015, %f1014, 0f3F8000A8, 0f38D1B717;
	fma.rn.f32 	%f1016, %f1015, 0f3F8000A8, 0f38D1B717;
	fma.rn.f32 	%f1017, %f1016, 0f3F8000A8, 0f38D1B717;
	fma.rn.f32 	%f1018, %f1017, 0f3F8000A8, 0f38D1B717;
	fma.rn.f32 	%f1019, %f1018, 0f3F8000A8, 0f38D1B717;
	fma.rn.f32 	%f1020, %f1019, 0f3F8000A8, 0f38D1B717;
	fma.rn.f32 	%f1021, %f1020, 0f3F8000A8, 0f38D1B717;
	fma.rn.f32 	%f1022, %f1021, 0f3F8000A8, 0f38D1B717;
	fma.rn.f32 	%f1023, %f1022, 0f3F8000A8, 0f38D1B717;
	fma.rn.f32 	%f1024, %f1023, 0f3F8000A8, 0f38D1B717;
	fma.rn.f32 	%f1025, %f1024, 0f3F8000A8, 0f38D1B717;
	fma.rn.f32 	%f1026, %f1025, 0f3F8000A8, 0f38D1B717;
	fma.rn.f32 	%f1027, %f1026, 0f3F8000A8, 0f38D1B717;
	fma.rn.f32 	%f1028, %f1027, 0f3F8000A8, 0f38D1B717;
	fma.rn.f32 	%f1029, %f1028, 0f3F8000A8, 0f38D1B717;
	fma.rn.f32 	%f1030, %f1029, 0f3F8000A8, 0f38D1B717;
	fma.rn.f32 	%f1031, %f1030, 0f3F8000A8, 0f38D1B717;
	fma.rn.f32 	%f1032, %f1031, 0f3F8000A8, 0f38D1B717;
	fma.rn.f32 	%f1033, %f1032, 0f3F8000A8, 0f38D1B717;
	fma.rn.f32 	%f1034, %f1033, 0f3F8000A8, 0f38D1B717;
	fma.rn.f32 	%f1035, %f1034, 0f3F8000A8, 0f38D1B717;
	fma.rn.f32 	%f1036, %f1035, 0f3F8000A8, 0f38D1B717;
	fma.rn.f32 	%f1037, %f1036, 0f3F8000A8, 0f38D1B717;
	fma.rn.f32 	%f1038, %f1037, 0f3F8000A8, 0f38D1B717;
	fma.rn.f32 	%f1039, %f1038, 0f3F8000A8, 0f38D1B717;
	fma.rn.f32 	%f1040, %f1039, 0f3F8000A8, 0f38D1B717;
	fma.rn.f32 	%f1041, %f1040, 0f3F8000A8, 0f38D1B717;
	fma.rn.f32 	%f1042, %f1041, 0f3F8000A8, 0f38D1B717;
	fma.rn.f32 	%f1043, %f1042, 0f3F8000A8, 0f38D1B717;
	fma.rn.f32 	%f1044, %f1043, 0f3F8000A8, 0f38D1B717;
	fma.rn.f32 	%f1045, %f1044, 0f3F8000A8, 0f38D1B717;
	fma.rn.f32 	%f1046, %f1045, 0f3F8000A8, 0f38D1B717;
	fma.rn.f32 	%f1047, %f1046, 0f3F8000A8, 0f38D1B717;
	fma.rn.f32 	%f1048, %f1047, 0f3F8000A8, 0f38D1B717;
	fma.rn.f32 	%f1049, %f1048, 0f3F8000A8, 0f38D1B717;
	fma.rn.f32 	%f1050, %f1049, 0f3F8000A8, 0f38D1B717;
	fma.rn.f32 	%f1051, %f1050, 0f3F8000A8, 0f38D1B717;
	fma.rn.f32 	%f1052, %f1051, 0f3F8000A8, 0f38D1B717;
	fma.rn.f32 	%f1053, %f1052, 0f3F8000A8, 0f38D1B717;
	fma.rn.f32 	%f1054, %f1053, 0f3F8000A8, 0f38D1B717;
	fma.rn.f32 	%f1055, %f1054, 0f3F8000A8, 0f38D1B717;
	fma.rn.f32 	%f1056, %f1055, 0f3F8000A8, 0f38D1B717;
	fma.rn.f32 	%f1057, %f1056, 0f3F8000A8, 0f38D1B717;
	fma.rn.f32 	%f1058, %f1057, 0f3F8000A8, 0f38D1B717;
	fma.rn.f32 	%f1059, %f1058, 0f3F8000A8, 0f38D1B717;
	fma.rn.f32 	%f1060, %f1059, 0f3F8000A8, 0f38D1B717;
	fma.rn.f32 	%f1061, %f1060, 0f3F8000A8, 0f38D1B717;
	fma.rn.f32 	%f1062, %f1061, 0f3F8000A8, 0f38D1B717;
	fma.rn.f32 	%f1063, %f1062, 0f3F8000A8, 0f38D1B717;
	fma.rn.f32 	%f1064, %f1063, 0f3F8000A8, 0f38D1B717;
	fma.rn.f32 	%f1065, %f1064, 0f3F8000A8, 0f38D1B717;
	fma.rn.f32 	%f1066, %f1065, 0f3F8000A8, 0f38D1B717;
	fma.rn.f32 	%f1067, %f1066, 0f3F8000A8, 0f38D1B717;
	fma.rn.f32 	%f1068, %f1067, 0f3F8000A8, 0f38D1B717;
	fma.rn.f32 	%f1069, %f1068, 0f3F8000A8, 0f38D1B717;
	fma.rn.f32 	%f1070, %f1069, 0f3F8000A8, 0f38D1B717;
	fma.rn.f32 	%f1071, %f1070, 0f3F8000A8, 0f38D1B717;
	fma.rn.f32 	%f1072, %f1071, 0f3F8000A8, 0f38D1B717;
	fma.rn.f32 	%f1073, %f1072, 0f3F8000A8, 0f38D1B717;
	fma.rn.f32 	%f1074, %f1073, 0f3F8000A8, 0f38D1B717;
	fma.rn.f32 	%f1075, %f1074, 0f3F8000A8, 0f38D1B717;
	fma.rn.f32 	%f1076, %f1075, 0f3F8000A8, 0f38D1B717;
	fma.rn.f32 	%f1077, %f1076, 0f3F8000A8, 0f38D1B717;
	fma.rn.f32 	%f1078, %f1077, 0f3F8000A8, 0f38D1B717;
	fma.rn.f32 	%f1079, %f1078, 0f3F8000A8, 0f38D1B717;
	fma.rn.f32 	%f1080, %f1079, 0f3F8000A8, 0f38D1B717;
	fma.rn.f32 	%f1081, %f1080, 0f3F8000A8, 0f38D1B717;
	fma.rn.f32 	%f1082, %f1081, 0f3F8000A8, 0f38D1B717;
	fma.rn.f32 	%f1083, %f1082, 0f3F8000A8, 0f38D1B717;
	fma.rn.f32 	%f1084, %f1083, 0f3F8000A8, 0f38D1B717;
	fma.rn.f32 	%f1085, %f1084, 0f3F8000A8, 0f38D1B717;
	fma.rn.f32 	%f1086, %f1085, 0f3F8000A8, 0f38D1B717;
	fma.rn.f32 	%f1087, %f1086, 0f3F8000A8, 0f38D1B717;
	fma.rn.f32 	%f1088, %f1087, 0f3F8000A8, 0f38D1B717;
	fma.rn.f32 	%f1089, %f1088, 0f3F8000A8, 0f38D1B717;
	fma.rn.f32 	%f1090, %f1089, 0f3F8000A8, 0f38D1B717;
	fma.rn.f32 	%f1091, %f1090, 0f3F8000A8, 0f38D1B717;
	fma.rn.f32 	%f1092, %f1091, 0f3F8000A8, 0f38D1B717;
	fma.rn.f32 	%f1093, %f1092, 0f3F8000A8, 0f38D1B717;
	fma.rn.f32 	%f1094, %f1093, 0f3F8000A8, 0f38D1B717;
	fma.rn.f32 	%f1095, %f1094, 0f3F8000A8, 0f38D1B717;
	fma.rn.f32 	%f1096, %f1095, 0f3F8000A8, 0f38D1B717;
	fma.rn.f32 	%f1097, %f1096, 0f3F8000A8, 0f38D1B717;
	fma.rn.f32 	%f1098, %f1097, 0f3F8000A8, 0f38D1B717;
	fma.rn.f32 	%f1099, %f1098, 0f3F8000A8, 0f38D1B717;
	fma.rn.f32 	%f1100, %f1099, 0f3F8000A8, 0f38D1B717;
	fma.rn.f32 	%f1101, %f1100, 0f3F8000A8, 0f38D1B717;
	fma.rn.f32 	%f1102, %f1101, 0f3F8000A8, 0f38D1B717;
	fma.rn.f32 	%f1103, %f1102, 0f3F8000A8, 0f38D1B717;
	fma.rn.f32 	%f1104, %f1103, 0f3F8000A8, 0f38D1B717;
	fma.rn.f32 	%f1105, %f1104, 0f3F8000A8, 0f38D1B717;
	fma.rn.f32 	%f1106, %f1105, 0f3F8000A8, 0f38D1B717;
	fma.rn.f32 	%f1107, %f1106, 0f3F8000A8, 0f38D1B717;
	fma.rn.f32 	%f1108, %f1107, 0f3F8000A8, 0f38D1B717;
	fma.rn.f32 	%f1109, %f1108, 0f3F8000A8, 0f38D1B717;
	fma.rn.f32 	%f1110, %f1109, 0f3F8000A8, 0f38D1B717;
	fma.rn.f32 	%f1111, %f1110, 0f3F8000A8, 0f38D1B717;
	fma.rn.f32 	%f1112, %f1111, 0f3F8000A8, 0f38D1B717;
	fma.rn.f32 	%f1113, %f1112, 0f3F8000A8, 0f38D1B717;
	fma.rn.f32 	%f1114, %f1113, 0f3F8000A8, 0f38D1B717;
	fma.rn.f32 	%f1115, %f1114, 0f3F8000A8, 0f38D1B717;
	fma.rn.f32 	%f1116, %f1115, 0f3F8000A8, 0f38D1B717;
	fma.rn.f32 	%f1117, %f1116, 0f3F8000A8, 0f38D1B717;
	fma.rn.f32 	%f1118, %f1117, 0f3F8000A8, 0f38D1B717;
	fma.rn.f32 	%f1119, %f1118, 0f3F8000A8, 0f38D1B717;
	fma.rn.f32 	%f1120, %f1119, 0f3F8000A8, 0f38D1B717;
	fma.rn.f32 	%f1121, %f1120, 0f3F8000A8, 0f38D1B717;
	fma.rn.f32 	%f1122, %f1121, 0f3F8000A8, 0f38D1B717;
	fma.rn.f32 	%f1123, %f1122, 0f3F8000A8, 0f38D1B717;
	fma.rn.f32 	%f1124, %f1123, 0f3F8000A8, 0f38D1B717;
	fma.rn.f32 	%f1125, %f1124, 0f3F8000A8, 0f38D1B717;
	fma.rn.f32 	%f1126, %f1125, 0f3F8000A8, 0f38D1B717;
	fma.rn.f32 	%f1127, %f1126, 0f3F8000A8, 0f38D1B717;
	fma.rn.f32 	%f1128, %f1127, 0f3F8000A8, 0f38D1B717;
	fma.rn.f32 	%f1129, %f1128, 0f3F8000A8, 0f38D1B717;
	fma.rn.f32 	%f1130, %f1129, 0f3F8000A8, 0f38D1B717;
	fma.rn.f32 	%f1131, %f1130, 0f3F8000A8, 0f38D1B717;
	fma.rn.f32 	%f1132, %f1131, 0f3F8000A8, 0f38D1B717;
	fma.rn.f32 	%f1133, %f1132, 0f3F8000A8, 0f38D1B717;
	fma.rn.f32 	%f1134, %f1133, 0f3F8000A8, 0f38D1B717;
	fma.rn.f32 	%f1135, %f1134, 0f3F8000A8, 0f38D1B717;
	fma.rn.f32 	%f1136, %f1135, 0f3F8000A8, 0f38D1B717;
	fma.rn.f32 	%f1137, %f1136, 0f3F8000A8, 0f38D1B717;
	fma.rn.f32 	%f1138, %f1137, 0f3F8000A8, 0f38D1B717;
	fma.rn.f32 	%f1139, %f1138, 0f3F8000A8, 0f38D1B717;
	fma.rn.f32 	%f1140, %f1139, 0f3F8000A8, 0f38D1B717;
	fma.rn.f32 	%f1141, %f1140, 0f3F8000A8, 0f38D1B717;
	fma.rn.f32 	%f1142, %f1141, 0f3F8000A8, 0f38D1B717;
	fma.rn.f32 	%f1143, %f1142, 0f3F8000A8, 0f38D1B717;
	fma.rn.f32 	%f1144, %f1143, 0f3F8000A8, 0f38D1B717;
	fma.rn.f32 	%f1145, %f1144, 0f3F8000A8, 0f38D1B717;
	fma.rn.f32 	%f1146, %f1145, 0f3F8000A8, 0f38D1B717;
	fma.rn.f32 	%f1147, %f1146, 0f3F8000A8, 0f38D1B717;
	fma.rn.f32 	%f1148, %f1147, 0f3F8000A8, 0f38D1B717;
	fma.rn.f32 	%f1149, %f1148, 0f3F8000A8, 0f38D1B717;
	fma.rn.f32 	%f1150, %f1149, 0f3F8000A8, 0f38D1B717;
	fma.rn.f32 	%f1151, %f1150, 0f3F8000A8, 0f38D1B717;
	fma.rn.f32 	%f1152, %f1151, 0f3F8000A8, 0f38D1B717;
	fma.rn.f32 	%f1153, %f1152, 0f3F8000A8, 0f38D1B717;
	fma.rn.f32 	%f1154, %f1153, 0f3F8000A8, 0f38D1B717;
	fma.rn.f32 	%f1155, %f1154, 0f3F8000A8, 0f38D1B717;
	fma.rn.f32 	%f1156, %f1155, 0f3F8000A8, 0f38D1B717;
	fma.rn.f32 	%f1157, %f1156, 0f3F8000A8, 0f38D1B717;
	fma.rn.f32 	%f1158, %f1157, 0f3F8000A8, 0f38D1B717;
	fma.rn.f32 	%f1159, %f1158, 0f3F8000A8, 0f38D1B717;
	fma.rn.f32 	%f1160, %f1159, 0f3F8000A8, 0f38D1B717;
	fma.rn.f32 	%f1161, %f1160, 0f3F8000A8, 0f38D1B717;
	fma.rn.f32 	%f1162, %f1161, 0f3F8000A8, 0f38D1B717;
	fma.rn.f32 	%f1163, %f1162, 0f3F8000A8, 0f38D1B717;
	fma.rn.f32 	%f1164, %f1163, 0f3F8000A8, 0f38D1B717;
	fma.rn.f32 	%f1165, %f1164, 0f3F8000A8, 0f38D1B717;
	fma.rn.f32 	%f1166, %f1165, 0f3F8000A8, 0f38D1B717;
	fma.rn.f32 	%f1167, %f1166, 0f3F8000A8, 0f38D1B717;
	fma.rn.f32 	%f1168, %f1167, 0f3F8000A8, 0f38D1B717;
	fma.rn.f32 	%f1169, %f1168, 0f3F8000A8, 0f38D1B717;
	fma.rn.f32 	%f1170, %f1169, 0f3F8000A8, 0f38D1B717;
	fma.rn.f32 	%f1171, %f1170, 0f3F8000A8, 0f38D1B717;
	fma.rn.f32 	%f1172, %f1171, 0f3F8000A8, 0f38D1B717;
	fma.rn.f32 	%f1173, %f1172, 0f3F8000A8, 0f38D1B717;
	fma.rn.f32 	%f1174, %f1173, 0f3F8000A8, 0f38D1B717;
	fma.rn.f32 	%f1175, %f1174, 0f3F8000A8, 0f38D1B717;
	fma.rn.f32 	%f1176, %f1175, 0f3F8000A8, 0f38D1B717;
	fma.rn.f32 	%f1177, %f1176, 0f3F8000A8, 0f38D1B717;
	fma.rn.f32 	%f1178, %f1177, 0f3F8000A8, 0f38D1B717;
	fma.rn.f32 	%f1179, %f1178, 0f3F8000A8, 0f38D1B717;
	fma.rn.f32 	%f1180, %f1179, 0f3F8000A8, 0f38D1B717;
	fma.rn.f32 	%f1181, %f1180, 0f3F8000A8, 0f38D1B717;
	fma.rn.f32 	%f1182, %f1181, 0f3F8000A8, 0f38D1B717;
	fma.rn.f32 	%f1183, %f1182, 0f3F8000A8, 0f38D1B717;
	fma.rn.f32 	%f1184, %f1183, 0f3F8000A8, 0f38D1B717;
	fma.rn.f32 	%f1185, %f1184, 0f3F8000A8, 0f38D1B717;
	fma.rn.f32 	%f1186, %f1185, 0f3F8000A8, 0f38D1B717;
	fma.rn.f32 	%f1187, %f1186, 0f3F8000A8, 0f38D1B717;
	fma.rn.f32 	%f1188, %f1187, 0f3F8000A8, 0f38D1B717;
	fma.rn.f32 	%f1189, %f1188, 0f3F8000A8, 0f38D1B717;
	fma.rn.f32 	%f1190, %f1189, 0f3F8000A8, 0f38D1B717;
	fma.rn.f32 	%f1191, %f1190, 0f3F8000A8, 0f38D1B717;
	fma.rn.f32 	%f1192, %f1191, 0f3F8000A8, 0f38D1B717;
	fma.rn.f32 	%f1193, %f1192, 0f3F8000A8, 0f38D1B717;
	fma.rn.f32 	%f1194, %f1193, 0f3F8000A8, 0f38D1B717;
	fma.rn.f32 	%f1195, %f1194, 0f3F8000A8, 0f38D1B717;
	fma.rn.f32 	%f1196, %f1195, 0f3F8000A8, 0f38D1B717;
	fma.rn.f32 	%f1197, %f1196, 0f3F8000A8, 0f38D1B717;
	fma.rn.f32 	%f1198, %f1197, 0f3F8000A8, 0f38D1B717;
	fma.rn.f32 	%f1199, %f1198, 0f3F8000A8, 0f38D1B717;
	fma.rn.f32 	%f1200, %f1199, 0f3F8000A8, 0f38D1B717;
	fma.rn.f32 	%f1201, %f1200, 0f3F8000A8, 0f38D1B717;
	fma.rn.f32 	%f1202, %f1201, 0f3F8000A8, 0f38D1B717;
	fma.rn.f32 	%f1203, %f1202, 0f3F8000A8, 0f38D1B717;
	fma.rn.f32 	%f1204, %f1203, 0f3F8000A8, 0f38D1B717;
	fma.rn.f32 	%f1205, %f1204, 0f3F8000A8, 0f38D1B717;
	fma.rn.f32 	%f1206, %f1205, 0f3F8000A8, 0f38D1B717;
	fma.rn.f32 	%f1207, %f1206, 0f3F8000A8, 0f38D1B717;
	fma.rn.f32 	%f1208, %f1207, 0f3F8000A8, 0f38D1B717;
	fma.rn.f32 	%f1209, %f1208, 0f3F8000A8, 0f38D1B717;
	fma.rn.f32 	%f1210, %f1209, 0f3F8000A8, 0f38D1B717;
	fma.rn.f32 	%f1211, %f1210, 0f3F8000A8, 0f38D1B717;
	fma.rn.f32 	%f1212, %f1211, 0f3F8000A8, 0f38D1B717;
	fma.rn.f32 	%f1213, %f1212, 0f3F8000A8, 0f38D1B717;
	fma.rn.f32 	%f1214, %f1213, 0f3F8000A8, 0f38D1B717;
	fma.rn.f32 	%f1215, %f1214, 0f3F8000A8, 0f38D1B717;
	fma.rn.f32 	%f1216, %f1215, 0f3F8000A8, 0f38D1B717;
	fma.rn.f32 	%f1217, %f1216, 0f3F8000A8, 0f38D1B717;
	fma.rn.f32 	%f1218, %f1217, 0f3F8000A8, 0f38D1B717;
	fma.rn.f32 	%f1219, %f1218, 0f3F8000A8, 0f38D1B717;
	fma.rn.f32 	%f1220, %f1219, 0f3F8000A8, 0f38D1B717;
	fma.rn.f32 	%f1221, %f1220, 0f3F8000A8, 0f38D1B717;
	fma.rn.f32 	%f1222, %f1221, 0f3F8000A8, 0f38D1B717;
	fma.rn.f32 	%f1223, %f1222, 0f3F8000A8, 0f38D1B717;
	fma.rn.f32 	%f1224, %f1223, 0f3F8000A8, 0f38D1B717;
	fma.rn.f32 	%f1225, %f1224, 0f3F8000A8, 0f38D1B717;
	fma.rn.f32 	%f1226, %f1225, 0f3F8000A8, 0f38D1B717;
	fma.rn.f32 	%f1227, %f1226, 0f3F8000A8, 0f38D1B717;
	fma.rn.f32 	%f1228, %f1227, 0f3F8000A8, 0f38D1B717;
	fma.rn.f32 	%f1229, %f1228, 0f3F8000A8, 0f38D1B717;
	fma.rn.f32 	%f1230, %f1229, 0f3F8000A8, 0f38D1B717;
	fma.rn.f32 	%f1231, %f1230, 0f3F8000A8, 0f38D1B717;
	fma.rn.f32 	%f1232, %f1231, 0f3F8000A8, 0f38D1B717;
	fma.rn.f32 	%f1233, %f1232, 0f3F8000A8, 0f38D1B717;
	fma.rn.f32 	%f1234, %f1233, 0f3F8000A8, 0f38D1B717;
	fma.rn.f32 	%f1235, %f1234, 0f3F8000A8, 0f38D1B717;
	fma.rn.f32 	%f1236, %f1235, 0f3F8000A8, 0f38D1B717;
	fma.rn.f32 	%f1237, %f1236, 0f3F8000A8, 0f38D1B717;
	fma.rn.f32 	%f1238, %f1237, 0f3F8000A8, 0f38D1B717;
	fma.rn.f32 	%f1239, %f1238, 0f3F8000A8, 0f38D1B717;
	fma.rn.f32 	%f1240, %f1239, 0f3F8000A8, 0f38D1B717;
	fma.rn.f32 	%f1241, %f1240, 0f3F8000A8, 0f38D1B717;
	fma.rn.f32 	%f1242, %f1241, 0f3F8000A8, 0f38D1B717;
	fma.rn.f32 	%f1243, %f1242, 0f3F8000A8, 0f38D1B717;
	fma.rn.f32 	%f1244, %f1243, 0f3F8000A8, 0f38D1B717;
	fma.rn.f32 	%f1245, %f1244, 0f3F8000A8, 0f38D1B717;
	fma.rn.f32 	%f1246, %f1245, 0f3F8000A8, 0f38D1B717;
	fma.rn.f32 	%f1247, %f1246, 0f3F8000A8, 0f38D1B717;
	fma.rn.f32 	%f1248, %f1247, 0f3F8000A8, 0f38D1B717;
	fma.rn.f32 	%f1249, %f1248, 0f3F8000A8, 0f38D1B717;
	fma.rn.f32 	%f1250, %f1249, 0f3F8000A8, 0f38D1B717;
	fma.rn.f32 	%f1251, %f1250, 0f3F8000A8, 0f38D1B717;
	fma.rn.f32 	%f1252, %f1251, 0f3F8000A8, 0f38D1B717;
	fma.rn.f32 	%f1253, %f1252, 0f3F8000A8, 0f38D1B717;
	fma.rn.f32 	%f1254, %f1253, 0f3F8000A8, 0f38D1B717;
	fma.rn.f32 	%f1255, %f1254, 0f3F8000A8, 0f38D1B717;
	fma.rn.f32 	%f1256, %f1255, 0f3F8000A8, 0f38D1B717;
	fma.rn.f32 	%f1257, %f1256, 0f3F8000A8, 0f38D1B717;
	fma.rn.f32 	%f1258, %f1257, 0f3F8000A8, 0f38D1B717;
	fma.rn.f32 	%f1259, %f1258, 0f3F8000A8, 0f38D1B717;
	fma.rn.f32 	%f1260, %f1259, 0f3F8000A8, 0f38D1B717;
	fma.rn.f32 	%f1261, %f1260, 0f3F8000A8, 0f38D1B717;
	fma.rn.f32 	%f1262, %f1261, 0f3F8000A8, 0f38D1B717;
	fma.rn.f32 	%f1263, %f1262, 0f3F8000A8, 0f38D1B717;
	fma.rn.f32 	%f1264, %f1263, 0f3F8000A8, 0f38D1B717;
	fma.rn.f32 	%f1265, %f1264, 0f3F8000A8, 0f38D1B717;
	fma.rn.f32 	%f1266, %f1265, 0f3F8000A8, 0f38D1B717;
	fma.rn.f32 	%f1267, %f1266, 0f3F8000A8, 0f38D1B717;
	fma.rn.f32 	%f1268, %f1267, 0f3F8000A8, 0f38D1B717;
	fma.rn.f32 	%f1269, %f1268, 0f3F8000A8, 0f38D1B717;
	fma.rn.f32 	%f1270, %f1269, 0f3F8000A8, 0f38D1B717;
	fma.rn.f32 	%f1271, %f1270, 0f3F8000A8, 0f38D1B717;
	fma.rn.f32 	%f1272, %f1271, 0f3F8000A8, 0f38D1B717;
	fma.rn.f32 	%f1273, %f1272, 0f3F8000A8, 0f38D1B717;
	fma.rn.f32 	%f1274, %f1273, 0f3F8000A8, 0f38D1B717;
	fma.rn.f32 	%f1275, %f1274, 0f3F8000A8, 0f38D1B717;
	fma.rn.f32 	%f1276, %f1275, 0f3F8000A8, 0f38D1B717;
	fma.rn.f32 	%f1277, %f1276, 0f3F8000A8, 0f38D1B717;
	fma.rn.f32 	%f1278, %f1277, 0f3F8000A8, 0f38D1B717;
	fma.rn.f32 	%f1279, %f1278, 0f3F8000A8, 0f38D1B717;
	fma.rn.f32 	%f1280, %f1279, 0f3F8000A8, 0f38D1B717;
	fma.rn.f32 	%f1281, %f1280, 0f3F8000A8, 0f38D1B717;
	fma.rn.f32 	%f1282, %f1281, 0f3F8000A8, 0f38D1B717;
	fma.rn.f32 	%f1283, %f1282, 0f3F8000A8, 0f38D1B717;
	fma.rn.f32 	%f1284, %f1283, 0f3F8000A8, 0f38D1B717;
	fma.rn.f32 	%f1285, %f1284, 0f3F8000A8, 0f38D1B717;
	fma.rn.f32 	%f1286, %f1285, 0f3F8000A8, 0f38D1B717;
	fma.rn.f32 	%f1287, %f1286, 0f3F8000A8, 0f38D1B717;
	fma.rn.f32 	%f1288, %f1287, 0f3F8000A8, 0f38D1B717;
	fma.rn.f32 	%f1289, %f1288, 0f3F8000A8, 0f38D1B717;
	fma.rn.f32 	%f1290, %f1289, 0f3F8000A8, 0f38D1B717;
	fma.rn.f32 	%f1291, %f1290, 0f3F8000A8, 0f38D1B717;
	fma.rn.f32 	%f1292, %f1291, 0f3F8000A8, 0f38D1B717;
	fma.rn.f32 	%f1293, %f1292, 0f3F8000A8, 0f38D1B717;
	fma.rn.f32 	%f1294, %f1293, 0f3F8000A8, 0f38D1B717;
	fma.rn.f32 	%f1295, %f1294, 0f3F8000A8, 0f38D1B717;
	fma.rn.f32 	%f1296, %f1295, 0f3F8000A8, 0f38D1B717;
	fma.rn.f32 	%f1297, %f1296, 0f3F8000A8, 0f38D1B717;
	fma.rn.f32 	%f1298, %f1297, 0f3F8000A8, 0f38D1B717;
	fma.rn.f32 	%f1299, %f1298, 0f3F8000A8, 0f38D1B717;
	fma.rn.f32 	%f1300, %f1299, 0f3F8000A8, 0f38D1B717;
	fma.rn.f32 	%f1301, %f1300, 0f3F8000A8, 0f38D1B717;
	fma.rn.f32 	%f1302, %f1301, 0f3F8000A8, 0f38D1B717;
	fma.rn.f32 	%f1303, %f1302, 0f3F8000A8, 0f38D1B717;
	fma.rn.f32 	%f1304, %f1303, 0f3F8000A8, 0f38D1B717;
	fma.rn.f32 	%f1305, %f1304, 0f3F8000A8, 0f38D1B717;
	fma.rn.f32 	%f1306, %f1305, 0f3F8000A8, 0f38D1B717;
	fma.rn.f32 	%f1307, %f1306, 0f3F8000A8, 0f38D1B717;
	fma.rn.f32 	%f1308, %f1307, 0f3F8000A8, 0f38D1B717;
	fma.rn.f32 	%f1309, %f1308, 0f3F8000A8, 0f38D1B717;
	fma.rn.f32 	%f1310, %f1309, 0f3F8000A8, 0f38D1B717;
	fma.rn.f32 	%f1311, %f1310, 0f3F8000A8, 0f38D1B717;
	fma.rn.f32 	%f1312, %f1311, 0f3F8000A8, 0f38D1B717;
	fma.rn.f32 	%f1313, %f1312, 0f3F8000A8, 0f38D1B717;
	fma.rn.f32 	%f1314, %f1313, 0f3F8000A8, 0f38D1B717;
	fma.rn.f32 	%f1315, %f1314, 0f3F8000A8, 0f38D1B717;
	fma.rn.f32 	%f1316, %f1315, 0f3F8000A8, 0f38D1B717;
	fma.rn.f32 	%f1317, %f1316, 0f3F8000A8, 0f38D1B717;
	fma.rn.f32 	%f1318, %f1317, 0f3F8000A8, 0f38D1B717;
	fma.rn.f32 	%f1319, %f1318, 0f3F8000A8, 0f38D1B717;
	fma.rn.f32 	%f1320, %f1319, 0f3F8000A8, 0f38D1B717;
	fma.rn.f32 	%f1321, %f1320, 0f3F8000A8, 0f38D1B717;
	fma.rn.f32 	%f1322, %f1321, 0f3F8000A8, 0f38D1B717;
	fma.rn.f32 	%f1323, %f1322, 0f3F8000A8, 0f38D1B717;
	fma.rn.f32 	%f1324, %f1323, 0f3F8000A8, 0f38D1B717;
	fma.rn.f32 	%f1325, %f1324, 0f3F8000A8, 0f38D1B717;
	fma.rn.f32 	%f1326, %f1325, 0f3F8000A8, 0f38D1B717;
	fma.rn.f32 	%f1327, %f1326, 0f3F8000A8, 0f38D1B717;
	fma.rn.f32 	%f1328, %f1327, 0f3F8000A8, 0f38D1B717;
	fma.rn.f32 	%f1329, %f1328, 0f3F8000A8, 0f38D1B717;
	fma.rn.f32 	%f1330, %f1329, 0f3F8000A8, 0f38D1B717;
	fma.rn.f32 	%f1331, %f1330, 0f3F8000A8, 0f38D1B717;
	fma.rn.f32 	%f1332, %f1331, 0f3F8000A8, 0f38D1B717;
	fma.rn.f32 	%f1333, %f1332, 0f3F8000A8, 0f38D1B717;
	fma.rn.f32 	%f1334, %f1333, 0f3F8000A8, 0f38D1B717;
	fma.rn.f32 	%f1335, %f1334, 0f3F8000A8, 0f38D1B717;
	fma.rn.f32 	%f1336, %f1335, 0f3F8000A8, 0f38D1B717;
	fma.rn.f32 	%f1337, %f1336, 0f3F8000A8, 0f38D1B717;
	fma.rn.f32 	%f1338, %f1337, 0f3F8000A8, 0f38D1B717;
	fma.rn.f32 	%f1339, %f1338, 0f3F8000A8, 0f38D1B717;
	fma.rn.f32 	%f1340, %f1339, 0f3F8000A8, 0f38D1B717;
	fma.rn.f32 	%f1341, %f1340, 0f3F8000A8, 0f38D1B717;
	fma.rn.f32 	%f1342, %f1341, 0f3F8000A8, 0f38D1B717;
	fma.rn.f32 	%f1343, %f1342, 0f3F8000A8, 0f38D1B717;
	fma.rn.f32 	%f1344, %f1343, 0f3F8000A8, 0f38D1B717;
	fma.rn.f32 	%f1345, %f1344, 0f3F8000A8, 0f38D1B717;
	fma.rn.f32 	%f1346, %f1345, 0f3F8000A8, 0f38D1B717;
	fma.rn.f32 	%f1347, %f1346, 0f3F8000A8, 0f38D1B717;
	fma.rn.f32 	%f1348, %f1347, 0f3F8000A8, 0f38D1B717;
	fma.rn.f32 	%f1349, %f1348, 0f3F8000A8, 0f38D1B717;
	fma.rn.f32 	%f1350, %f1349, 0f3F8000A8, 0f38D1B717;
	fma.rn.f32 	%f1351, %f1350, 0f3F8000A8, 0f38D1B717;
	fma.rn.f32 	%f1352, %f1351, 0f3F8000A8, 0f38D1B717;
	fma.rn.f32 	%f1353, %f1352, 0f3F8000A8, 0f38D1B717;
	fma.rn.f32 	%f1354, %f1353, 0f3F8000A8, 0f38D1B717;
	fma.rn.f32 	%f1355, %f1354, 0f3F8000A8, 0f38D1B717;
	fma.rn.f32 	%f1356, %f1355, 0f3F8000A8, 0f38D1B717;
	fma.rn.f32 	%f1357, %f1356, 0f3F8000A8, 0f38D1B717;
	fma.rn.f32 	%f1358, %f1357, 0f3F8000A8, 0f38D1B717;
	fma.rn.f32 	%f1359, %f1358, 0f3F8000A8, 0f38D1B717;
	fma.rn.f32 	%f1360, %f1359, 0f3F8000A8, 0f38D1B717;
	fma.rn.f32 	%f1361, %f1360, 0f3F8000A8, 0f38D1B717;
	fma.rn.f32 	%f1362, %f1361, 0f3F8000A8, 0f38D1B717;
	fma.rn.f32 	%f1363, %f1362, 0f3F8000A8, 0f38D1B717;
	fma.rn.f32 	%f1364, %f1363, 0f3F8000A8, 0f38D1B717;
	fma.rn.f32 	%f1365, %f1364, 0f3F8000A8, 0f38D1B717;
	fma.rn.f32 	%f1366, %f1365, 0f3F8000A8, 0f38D1B717;
	fma.rn.f32 	%f1367, %f1366, 0f3F8000A8, 0f38D1B717;
	fma.rn.f32 	%f1368, %f1367, 0f3F8000A8, 0f38D1B717;
	fma.rn.f32 	%f1369, %f1368, 0f3F8000A8, 0f38D1B717;
	fma.rn.f32 	%f1370, %f1369, 0f3F8000A8, 0f38D1B717;
	fma.rn.f32 	%f1371, %f1370, 0f3F8000A8, 0f38D1B717;
	fma.rn.f32 	%f1372, %f1371, 0f3F8000A8, 0f38D1B717;
	fma.rn.f32 	%f1373, %f1372, 0f3F8000A8, 0f38D1B717;
	fma.rn.f32 	%f1374, %f1373, 0f3F8000A8, 0f38D1B717;
	fma.rn.f32 	%f1375, %f1374, 0f3F8000A8, 0f38D1B717;
	fma.rn.f32 	%f1376, %f1375, 0f3F8000A8, 0f38D1B717;
	fma.rn.f32 	%f1377, %f1376, 0f3F8000A8, 0f38D1B717;
	fma.rn.f32 	%f1378, %f1377, 0f3F8000A8, 0f38D1B717;
	fma.rn.f32 	%f1379, %f1378, 0f3F8000A8, 0f38D1B717;
	fma.rn.f32 	%f1380, %f1379, 0f3F8000A8, 0f38D1B717;
	fma.rn.f32 	%f1381, %f1380, 0f3F8000A8, 0f38D1B717;
	fma.rn.f32 	%f1382, %f1381, 0f3F8000A8, 0f38D1B717;
	fma.rn.f32 	%f1383, %f1382, 0f3F8000A8, 0f38D1B717;
	fma.rn.f32 	%f1384, %f1383, 0f3F8000A8, 0f38D1B717;
	fma.rn.f32 	%f1385, %f1384, 0f3F8000A8, 0f38D1B717;
	fma.rn.f32 	%f1386, %f1385, 0f3F8000A8, 0f38D1B717;
	fma.rn.f32 	%f1387, %f1386, 0f3F8000A8, 0f38D1B717;
	fma.rn.f32 	%f1388, %f1387, 0f3F8000A8, 0f38D1B717;
	fma.rn.f32 	%f1389, %f1388, 0f3F8000A8, 0f38D1B717;
	fma.rn.f32 	%f1390, %f1389, 0f3F8000A8, 0f38D1B717;
	fma.rn.f32 	%f1391, %f1390, 0f3F8000A8, 0f38D1B717;
	fma.rn.f32 	%f1392, %f1391, 0f3F8000A8, 0f38D1B717;
	fma.rn.f32 	%f1393, %f1392, 0f3F8000A8, 0f38D1B717;
	fma.rn.f32 	%f1394, %f1393, 0f3F8000A8, 0f38D1B717;
	fma.rn.f32 	%f1395, %f1394, 0f3F8000A8, 0f38D1B717;
	fma.rn.f32 	%f1396, %f1395, 0f3F8000A8, 0f38D1B717;
	fma.rn.f32 	%f1397, %f1396, 0f3F8000A8, 0f38D1B717;
	fma.rn.f32 	%f1398, %f1397, 0f3F8000A8, 0f38D1B717;
	fma.rn.f32 	%f1399, %f1398, 0f3F8000A8, 0f38D1B717;
	fma.rn.f32 	%f1400, %f1399, 0f3F8000A8, 0f38D1B717;
	fma.rn.f32 	%f1401, %f1400, 0f3F8000A8, 0f38D1B717;
	fma.rn.f32 	%f1402, %f1401, 0f3F8000A8, 0f38D1B717;
	fma.rn.f32 	%f1403, %f1402, 0f3F8000A8, 0f38D1B717;
	fma.rn.f32 	%f1404, %f1403, 0f3F8000A8, 0f38D1B717;
	fma.rn.f32 	%f1405, %f1404, 0f3F8000A8, 0f38D1B717;
	fma.rn.f32 	%f1406, %f1405, 0f3F8000A8, 0f38D1B717;
	fma.rn.f32 	%f1407, %f1406, 0f3F8000A8, 0f38D1B717;
	fma.rn.f32 	%f1408, %f1407, 0f3F8000A8, 0f38D1B717;
	fma.rn.f32 	%f1409, %f1408, 0f3F8000A8, 0f38D1B717;
	fma.rn.f32 	%f1410, %f1409, 0f3F8000A8, 0f38D1B717;
	fma.rn.f32 	%f1411, %f1410, 0f3F8000A8, 0f38D1B717;
	fma.rn.f32 	%f1412, %f1411, 0f3F8000A8, 0f38D1B717;
	fma.rn.f32 	%f1413, %f1412, 0f3F8000A8, 0f38D1B717;
	fma.rn.f32 	%f1414, %f1413, 0f3F8000A8, 0f38D1B717;
	fma.rn.f32 	%f1415, %f1414, 0f3F8000A8, 0f38D1B717;
	fma.rn.f32 	%f1416, %f1415, 0f3F8000A8, 0f38D1B717;
	fma.rn.f32 	%f1417, %f1416, 0f3F8000A8, 0f38D1B717;
	fma.rn.f32 	%f1418, %f1417, 0f3F8000A8, 0f38D1B717;
	fma.rn.f32 	%f1419, %f1418, 0f3F8000A8, 0f38D1B717;
	fma.rn.f32 	%f1420, %f1419, 0f3F8000A8, 0f38D1B717;
	fma.rn.f32 	%f1421, %f1420, 0f3F8000A8, 0f38D1B717;
	fma.rn.f32 	%f1422, %f1421, 0f3F8000A8, 0f38D1B717;
	fma.rn.f32 	%f1423, %f1422, 0f3F8000A8, 0f38D1B717;
	fma.rn.f32 	%f1424, %f1423, 0f3F8000A8, 0f38D1B717;
	fma.rn.f32 	%f1425, %f1424, 0f3F8000A8, 0f38D1B717;
	fma.rn.f32 	%f1426, %f1425, 0f3F8000A8, 0f38D1B717;
	fma.rn.f32 	%f1427, %f1426, 0f3F8000A8, 0f38D1B717;
	fma.rn.f32 	%f1428, %f1427, 0f3F8000A8, 0f38D1B717;
	fma.rn.f32 	%f1429, %f1428, 0f3F8000A8, 0f38D1B717;
	fma.rn.f32 	%f1430, %f1429, 0f3F8000A8, 0f38D1B717;
	fma.rn.f32 	%f1431, %f1430, 0f3F8000A8, 0f38D1B717;
	fma.rn.f32 	%f1432, %f1431, 0f3F8000A8, 0f38D1B717;
	fma.rn.f32 	%f1433, %f1432, 0f3F8000A8, 0f38D1B717;
	fma.rn.f32 	%f1434, %f1433, 0f3F8000A8, 0f38D1B717;
	fma.rn.f32 	%f1435, %f1434, 0f3F8000A8, 0f38D1B717;
	fma.rn.f32 	%f1436, %f1435, 0f3F8000A8, 0f38D1B717;
	fma.rn.f32 	%f1437, %f1436, 0f3F8000A8, 0f38D1B717;
	fma.rn.f32 	%f1438, %f1437, 0f3F8000A8, 0f38D1B717;
	fma.rn.f32 	%f1439, %f1438, 0f3F8000A8, 0f38D1B717;
	fma.rn.f32 	%f1440, %f1439, 0f3F8000A8, 0f38D1B717;
	fma.rn.f32 	%f1441, %f1440, 0f3F8000A8, 0f38D1B717;
	fma.rn.f32 	%f1442, %f1441, 0f3F8000A8, 0f38D1B717;
	fma.rn.f32 	%f1443, %f1442, 0f3F8000A8, 0f38D1B717;
	fma.rn.f32 	%f1444, %f1443, 0f3F8000A8, 0f38D1B717;
	fma.rn.f32 	%f1445, %f1444, 0f3F8000A8, 0f38D1B717;
	fma.rn.f32 	%f1446, %f1445, 0f3F8000A8, 0f38D1B717;
	fma.rn.f32 	%f1447, %f1446, 0f3F8000A8, 0f38D1B717;
	fma.rn.f32 	%f1448, %f1447, 0f3F8000A8, 0f38D1B717;
	fma.rn.f32 	%f1449, %f1448, 0f3F8000A8, 0f38D1B717;
	fma.rn.f32 	%f1450, %f1449, 0f3F8000A8, 0f38D1B717;
	fma.rn.f32 	%f1451, %f1450, 0f3F8000A8, 0f38D1B717;
	fma.rn.f32 	%f1452, %f1451, 0f3F8000A8, 0f38D1B717;
	fma.rn.f32 	%f1453, %f1452, 0f3F8000A8, 0f38D1B717;
	fma.rn.f32 	%f1454, %f1453, 0f3F8000A8, 0f38D1B717;
	fma.rn.f32 	%f1455, %f1454, 0f3F8000A8, 0f38D1B717;
	fma.rn.f32 	%f1456, %f1455, 0f3F8000A8, 0f38D1B717;
	fma.rn.f32 	%f1457, %f1456, 0f3F8000A8, 0f38D1B717;
	fma.rn.f32 	%f1458, %f1457, 0f3F8000A8, 0f38D1B717;
	fma.rn.f32 	%f1459, %f1458, 0f3F8000A8, 0f38D1B717;
	fma.rn.f32 	%f1460, %f1459, 0f3F8000A8, 0f38D1B717;
	fma.rn.f32 	%f1461, %f1460, 0f3F8000A8, 0f38D1B717;
	fma.rn.f32 	%f1462, %f1461, 0f3F8000A8, 0f38D1B717;
	fma.rn.f32 	%f1463, %f1462, 0f3F8000A8, 0f38D1B717;
	fma.rn.f32 	%f1464, %f1463, 0f3F8000A8, 0f38D1B717;
	fma.rn.f32 	%f1465, %f1464, 0f3F8000A8, 0f38D1B717;
	fma.rn.f32 	%f1466, %f1465, 0f3F8000A8, 0f38D1B717;
	fma.rn.f32 	%f1467, %f1466, 0f3F8000A8, 0f38D1B717;
	fma.rn.f32 	%f1468, %f1467, 0f3F8000A8, 0f38D1B717;
	fma.rn.f32 	%f1469, %f1468, 0f3F8000A8, 0f38D1B717;
	fma.rn.f32 	%f1470, %f1469, 0f3F8000A8, 0f38D1B717;
	fma.rn.f32 	%f1471, %f1470, 0f3F8000A8, 0f38D1B717;
	fma.rn.f32 	%f1472, %f1471, 0f3F8000A8, 0f38D1B717;
	fma.rn.f32 	%f1473, %f1472, 0f3F8000A8, 0f38D1B717;
	fma.rn.f32 	%f1474, %f1473, 0f3F8000A8, 0f38D1B717;
	fma.rn.f32 	%f1475, %f1474, 0f3F8000A8, 0f38D1B717;
	fma.rn.f32 	%f1476, %f1475, 0f3F8000A8, 0f38D1B717;
	fma.rn.f32 	%f1477, %f1476, 0f3F8000A8, 0f38D1B717;
	fma.rn.f32 	%f1478, %f1477, 0f3F8000A8, 0f38D1B717;
	fma.rn.f32 	%f1479, %f1478, 0f3F8000A8, 0f38D1B717;
	fma.rn.f32 	%f1480, %f1479, 0f3F8000A8, 0f38D1B717;
	fma.rn.f32 	%f1481, %f1480, 0f3F8000A8, 0f38D1B717;
	fma.rn.f32 	%f1482, %f1481, 0f3F8000A8, 0f38D1B717;
	fma.rn.f32 	%f1483, %f1482, 0f3F8000A8, 0f38D1B717;
	fma.rn.f32 	%f1484, %f1483, 0f3F8000A8, 0f38D1B717;
	fma.rn.f32 	%f1485, %f1484, 0f3F8000A8, 0f38D1B717;
	fma.rn.f32 	%f1486, %f1485, 0f3F8000A8, 0f38D1B717;
	fma.rn.f32 	%f1487, %f1486, 0f3F8000A8, 0f38D1B717;
	fma.rn.f32 	%f1488, %f1487, 0f3F8000A8, 0f38D1B717;
	fma.rn.f32 	%f1489, %f1488, 0f3F8000A8, 0f38D1B717;
	fma.rn.f32 	%f1490, %f1489, 0f3F8000A8, 0f38D1B717;
	fma.rn.f32 	%f1491, %f1490, 0f3F8000A8, 0f38D1B717;
	fma.rn.f32 	%f1492, %f1491, 0f3F8000A8, 0f38D1B717;
	fma.rn.f32 	%f1493, %f1492, 0f3F8000A8, 0f38D1B717;
	fma.rn.f32 	%f1494, %f1493, 0f3F8000A8, 0f38D1B717;
	fma.rn.f32 	%f1495, %f1494, 0f3F8000A8, 0f38D1B717;
	fma.rn.f32 	%f1496, %f1495, 0f3F8000A8, 0f38D1B717;
	fma.rn.f32 	%f1497, %f1496, 0f3F8000A8, 0f38D1B717;
	fma.rn.f32 	%f1498, %f1497, 0f3F8000A8, 0f38D1B717;
	fma.rn.f32 	%f1499, %f1498, 0f3F8000A8, 0f38D1B717;
	fma.rn.f32 	%f1500, %f1499, 0f3F8000A8, 0f38D1B717;
	fma.rn.f32 	%f1501, %f1500, 0f3F8000A8, 0f38D1B717;
	fma.rn.f32 	%f1502, %f1501, 0f3F8000A8, 0f38D1B717;
	fma.rn.f32 	%f1503, %f1502, 0f3F8000A8, 0f38D1B717;
	fma.rn.f32 	%f1504, %f1503, 0f3F8000A8, 0f38D1B717;
	fma.rn.f32 	%f1505, %f1504, 0f3F8000A8, 0f38D1B717;
	fma.rn.f32 	%f1506, %f1505, 0f3F8000A8, 0f38D1B717;
	fma.rn.f32 	%f1507, %f1506, 0f3F8000A8, 0f38D1B717;
	fma.rn.f32 	%f1508, %f1507, 0f3F8000A8, 0f38D1B717;
	fma.rn.f32 	%f1509, %f1508, 0f3F8000A8, 0f38D1B717;
	fma.rn.f32 	%f1510, %f1509, 0f3F8000A8, 0f38D1B717;
	fma.rn.f32 	%f1511, %f1510, 0f3F8000A8, 0f38D1B717;
	fma.rn.f32 	%f1512, %f1511, 0f3F8000A8, 0f38D1B717;
	fma.rn.f32 	%f1513, %f1512, 0f3F8000A8, 0f38D1B717;
	fma.rn.f32 	%f1514, %f1513, 0f3F8000A8, 0f38D1B717;
	fma.rn.f32 	%f1515, %f1514, 0f3F8000A8, 0f38D1B717;
	fma.rn.f32 	%f1516, %f1515, 0f3F8000A8, 0f38D1B717;
	fma.rn.f32 	%f1517, %f1516, 0f3F8000A8, 0f38D1B717;
	fma.rn.f32 	%f1518, %f1517, 0f3F8000A8, 0f38D1B717;
	fma.rn.f32 	%f1519, %f1518, 0f3F8000A8, 0f38D1B717;
	fma.rn.f32 	%f1520, %f1519, 0f3F8000A8, 0f38D1B717;
	fma.rn.f32 	%f1521, %f1520, 0f3F8000A8, 0f38D1B717;
	fma.rn.f32 	%f1522, %f1521, 0f3F8000A8, 0f38D1B717;
	fma.rn.f32 	%f1523, %f1522, 0f3F8000A8, 0f38D1B717;
	fma.rn.f32 	%f1524, %f1523, 0f3F8000A8, 0f38D1B717;
	fma.rn.f32 	%f1525, %f1524, 0f3F8000A8, 0f38D1B717;
	fma.rn.f32 	%f1526, %f1525, 0f3F8000A8, 0f38D1B717;
	fma.rn.f32 	%f1527, %f1526, 0f3F8000A8, 0f38D1B717;
	fma.rn.f32 	%f1528, %f1527, 0f3F8000A8, 0f38D1B717;
	fma.rn.f32 	%f1529, %f1528, 0f3F8000A8, 0f38D1B717;
	fma.rn.f32 	%f1530, %f1529, 0f3F8000A8, 0f38D1B717;
	fma.rn.f32 	%f1531, %f1530, 0f3F8000A8, 0f38D1B717;
	fma.rn.f32 	%f1532, %f1531, 0f3F8000A8, 0f38D1B717;
	fma.rn.f32 	%f1533, %f1532, 0f3F8000A8, 0f38D1B717;
	fma.rn.f32 	%f1534, %f1533, 0f3F8000A8, 0f38D1B717;
	fma.rn.f32 	%f1535, %f1534, 0f3F8000A8, 0f38D1B717;
	fma.rn.f32 	%f1536, %f1535, 0f3F8000A8, 0f38D1B717;
	fma.rn.f32 	%f1537, %f1536, 0f3F8000A8, 0f38D1B717;
	fma.rn.f32 	%f1538, %f1537, 0f3F8000A8, 0f38D1B717;
	fma.rn.f32 	%f1539, %f1538, 0f3F8000A8, 0f38D1B717;
	fma.rn.f32 	%f1540, %f1539, 0f3F8000A8, 0f38D1B717;
	fma.rn.f32 	%f1541, %f1540, 0f3F8000A8, 0f38D1B717;
	fma.rn.f32 	%f1542, %f1541, 0f3F8000A8, 0f38D1B717;
	fma.rn.f32 	%f1543, %f1542, 0f3F8000A8, 0f38D1B717;
	fma.rn.f32 	%f1544, %f1543, 0f3F8000A8, 0f38D1B717;
	fma.rn.f32 	%f1545, %f1544, 0f3F8000A8, 0f38D1B717;
	fma.rn.f32 	%f1546, %f1545, 0f3F8000A8, 0f38D1B717;
	fma.rn.f32 	%f1547, %f1546, 0f3F8000A8, 0f38D1B717;
	fma.rn.f32 	%f1548, %f1547, 0f3F8000A8, 0f38D1B717;
	fma.rn.f32 	%f1549, %f1548, 0f3F8000A8, 0f38D1B717;
	fma.rn.f32 	%f1550, %f1549, 0f3F8000A8, 0f38D1B717;
	fma.rn.f32 	%f1551, %f1550, 0f3F8000A8, 0f38D1B717;
	fma.rn.f32 	%f1552, %f1551, 0f3F8000A8, 0f38D1B717;
	fma.rn.f32 	%f1553, %f1552, 0f3F8000A8, 0f38D1B717;
	fma.rn.f32 	%f1554, %f1553, 0f3F8000A8, 0f38D1B717;
	fma.rn.f32 	%f1555, %f1554, 0f3F8000A8, 0f38D1B717;
	fma.rn.f32 	%f1556, %f1555, 0f3F8000A8, 0f38D1B717;
	fma.rn.f32 	%f1557, %f1556, 0f3F8000A8, 0f38D1B717;
	fma.rn.f32 	%f1558, %f1557, 0f3F8000A8, 0f38D1B717;
	fma.rn.f32 	%f1559, %f1558, 0f3F8000A8, 0f38D1B717;
	fma.rn.f32 	%f1560, %f1559, 0f3F8000A8, 0f38D1B717;
	fma.rn.f32 	%f1561, %f1560, 0f3F8000A8, 0f38D1B717;
	fma.rn.f32 	%f1562, %f1561, 0f3F8000A8, 0f38D1B717;
	fma.rn.f32 	%f1563, %f1562, 0f3F8000A8, 0f38D1B717;
	fma.rn.f32 	%f1564, %f1563, 0f3F8000A8, 0f38D1B717;
	fma.rn.f32 	%f1565, %f1564, 0f3F8000A8, 0f38D1B717;
	fma.rn.f32 	%f1566, %f1565, 0f3F8000A8, 0f38D1B717;
	fma.rn.f32 	%f1567, %f1566, 0f3F8000A8, 0f38D1B717;
	fma.rn.f32 	%f1568, %f1567, 0f3F8000A8, 0f38D1B717;
	fma.rn.f32 	%f1569, %f1568, 0f3F8000A8, 0f38D1B717;
	fma.rn.f32 	%f1570, %f1569, 0f3F8000A8, 0f38D1B717;
	fma.rn.f32 	%f1571, %f1570, 0f3F8000A8, 0f38D1B717;
	fma.rn.f32 	%f1572, %f1571, 0f3F8000A8, 0f38D1B717;
	fma.rn.f32 	%f1573, %f1572, 0f3F8000A8, 0f38D1B717;
	fma.rn.f32 	%f1574, %f1573, 0f3F8000A8, 0f38D1B717;
	fma.rn.f32 	%f1575, %f1574, 0f3F8000A8, 0f38D1B717;
	fma.rn.f32 	%f1576, %f1575, 0f3F8000A8, 0f38D1B717;
	fma.rn.f32 	%f1577, %f1576, 0f3F8000A8, 0f38D1B717;
	fma.rn.f32 	%f1578, %f1577, 0f3F8000A8, 0f38D1B717;
	fma.rn.f32 	%f1579, %f1578, 0f3F8000A8, 0f38D1B717;
	fma.rn.f32 	%f1580, %f1579, 0f3F8000A8, 0f38D1B717;
	fma.rn.f32 	%f1581, %f1580, 0f3F8000A8, 0f38D1B717;
	fma.rn.f32 	%f1582, %f1581, 0f3F8000A8, 0f38D1B717;
	fma.rn.f32 	%f1583, %f1582, 0f3F8000A8, 0f38D1B717;
	fma.rn.f32 	%f1584, %f1583, 0f3F8000A8, 0f38D1B717;
	fma.rn.f32 	%f1585, %f1584, 0f3F8000A8, 0f38D1B717;
	fma.rn.f32 	%f1586, %f1585, 0f3F8000A8, 0f38D1B717;
	fma.rn.f32 	%f1587, %f1586, 0f3F8000A8, 0f38D1B717;
	fma.rn.f32 	%f1588, %f1587, 0f3F8000A8, 0f38D1B717;
	fma.rn.f32 	%f1589, %f1588, 0f3F8000A8, 0f38D1B717;
	fma.rn.f32 	%f1590, %f1589, 0f3F8000A8, 0f38D1B717;
	fma.rn.f32 	%f1591, %f1590, 0f3F8000A8, 0f38D1B717;
	fma.rn.f32 	%f1592, %f1591, 0f3F8000A8, 0f38D1B717;
	fma.rn.f32 	%f1593, %f1592, 0f3F8000A8, 0f38D1B717;
	fma.rn.f32 	%f1594, %f1593, 0f3F8000A8, 0f38D1B717;
	fma.rn.f32 	%f1595, %f1594, 0f3F8000A8, 0f38D1B717;
	fma.rn.f32 	%f1596, %f1595, 0f3F8000A8, 0f38D1B717;
	fma.rn.f32 	%f1597, %f1596, 0f3F8000A8, 0f38D1B717;
	fma.rn.f32 	%f1598, %f1597, 0f3F8000A8, 0f38D1B717;
	fma.rn.f32 	%f1599, %f1598, 0f3F8000A8, 0f38D1B717;
	fma.rn.f32 	%f1600, %f1599, 0f3F8000A8, 0f38D1B717;
	fma.rn.f32 	%f1601, %f1600, 0f3F8000A8, 0f38D1B717;
	fma.rn.f32 	%f1602, %f1601, 0f3F8000A8, 0f38D1B717;
	fma.rn.f32 	%f1603, %f1602, 0f3F8000A8, 0f38D1B717;
	fma.rn.f32 	%f1604, %f1603, 0f3F8000A8, 0f38D1B717;
	fma.rn.f32 	%f1605, %f1604, 0f3F8000A8, 0f38D1B717;
	fma.rn.f32 	%f1606, %f1605, 0f3F8000A8, 0f38D1B717;
	fma.rn.f32 	%f1607, %f1606, 0f3F8000A8, 0f38D1B717;
	fma.rn.f32 	%f1608, %f1607, 0f3F8000A8, 0f38D1B717;
	fma.rn.f32 	%f1609, %f1608, 0f3F8000A8, 0f38D1B717;
	fma.rn.f32 	%f1610, %f1609, 0f3F8000A8, 0f38D1B717;
	fma.rn.f32 	%f1611, %f1610, 0f3F8000A8, 0f38D1B717;
	fma.rn.f32 	%f1612, %f1611, 0f3F8000A8, 0f38D1B717;
	fma.rn.f32 	%f1613, %f1612, 0f3F8000A8, 0f38D1B717;
	fma.rn.f32 	%f1614, %f1613, 0f3F8000A8, 0f38D1B717;
	fma.rn.f32 	%f1615, %f1614, 0f3F8000A8, 0f38D1B717;
	fma.rn.f32 	%f1616, %f1615, 0f3F8000A8, 0f38D1B717;
	fma.rn.f32 	%f1617, %f1616, 0f3F8000A8, 0f38D1B717;
	fma.rn.f32 	%f1618, %f1617, 0f3F8000A8, 0f38D1B717;
	fma.rn.f32 	%f1619, %f1618, 0f3F8000A8, 0f38D1B717;
	fma.rn.f32 	%f1620, %f1619, 0f3F8000A8, 0f38D1B717;
	fma.rn.f32 	%f1621, %f1620, 0f3F8000A8, 0f38D1B717;
	fma.rn.f32 	%f1622, %f1621, 0f3F8000A8, 0f38D1B717;
	fma.rn.f32 	%f1623, %f1622, 0f3F8000A8, 0f38D1B717;
	fma.rn.f32 	%f1624, %f1623, 0f3F8000A8, 0f38D1B717;
	fma.rn.f32 	%f1625, %f1624, 0f3F8000A8, 0f38D1B717;
	fma.rn.f32 	%f1626, %f1625, 0f3F8000A8, 0f38D1B717;
	fma.rn.f32 	%f1627, %f1626, 0f3F8000A8, 0f38D1B717;
	fma.rn.f32 	%f1628, %f1627, 0f3F8000A8, 0f38D1B717;
	fma.rn.f32 	%f1629, %f1628, 0f3F8000A8, 0f38D1B717;
	fma.rn.f32 	%f1630, %f1629, 0f3F8000A8, 0f38D1B717;
	fma.rn.f32 	%f1631, %f1630, 0f3F8000A8, 0f38D1B717;
	fma.rn.f32 	%f1632, %f1631, 0f3F8000A8, 0f38D1B717;
	fma.rn.f32 	%f1633, %f1632, 0f3F8000A8, 0f38D1B717;
	fma.rn.f32 	%f1634, %f1633, 0f3F8000A8, 0f38D1B717;
	fma.rn.f32 	%f1635, %f1634, 0f3F8000A8, 0f38D1B717;
	fma.rn.f32 	%f1636, %f1635, 0f3F8000A8, 0f38D1B717;
	fma.rn.f32 	%f1637, %f1636, 0f3F8000A8, 0f38D1B717;
	fma.rn.f32 	%f1638, %f1637, 0f3F8000A8, 0f38D1B717;
	fma.rn.f32 	%f1639, %f1638, 0f3F8000A8, 0f38D1B717;
	fma.rn.f32 	%f1640, %f1639, 0f3F8000A8, 0f38D1B717;
	fma.rn.f32 	%f1641, %f1640, 0f3F8000A8, 0f38D1B717;
	fma.rn.f32 	%f1642, %f1641, 0f3F8000A8, 0f38D1B717;
	fma.rn.f32 	%f1643, %f1642, 0f3F8000A8, 0f38D1B717;
	fma.rn.f32 	%f1644, %f1643, 0f3F8000A8, 0f38D1B717;
	fma.rn.f32 	%f1645, %f1644, 0f3F8000A8, 0f38D1B717;
	fma.rn.f32 	%f1646, %f1645, 0f3F8000A8, 0f38D1B717;
	fma.rn.f32 	%f1647, %f1646, 0f3F8000A8, 0f38D1B717;
	fma.rn.f32 	%f1648, %f1647, 0f3F8000A8, 0f38D1B717;
	fma.rn.f32 	%f1649, %f1648, 0f3F8000A8, 0f38D1B717;
	fma.rn.f32 	%f1650, %f1649, 0f3F8000A8, 0f38D1B717;
	fma.rn.f32 	%f1651, %f1650, 0f3F8000A8, 0f38D1B717;
	fma.rn.f32 	%f1652, %f1651, 0f3F8000A8, 0f38D1B717;
	fma.rn.f32 	%f1653, %f1652, 0f3F8000A8, 0f38D1B717;
	fma.rn.f32 	%f1654, %f1653, 0f3F8000A8, 0f38D1B717;
	fma.rn.f32 	%f1655, %f1654, 0f3F8000A8, 0f38D1B717;
	fma.rn.f32 	%f1656, %f1655, 0f3F8000A8, 0f38D1B717;
	fma.rn.f32 	%f1657, %f1656, 0f3F8000A8, 0f38D1B717;
	fma.rn.f32 	%f1658, %f1657, 0f3F8000A8, 0f38D1B717;
	fma.rn.f32 	%f1659, %f1658, 0f3F8000A8, 0f38D1B717;
	fma.rn.f32 	%f1660, %f1659, 0f3F8000A8, 0f38D1B717;
	fma.rn.f32 	%f1661, %f1660, 0f3F8000A8, 0f38D1B717;
	fma.rn.f32 	%f1662, %f1661, 0f3F8000A8, 0f38D1B717;
	fma.rn.f32 	%f1663, %f1662, 0f3F8000A8, 0f38D1B717;
	fma.rn.f32 	%f1664, %f1663, 0f3F8000A8, 0f38D1B717;
	fma.rn.f32 	%f1665, %f1664, 0f3F8000A8, 0f38D1B717;
	fma.rn.f32 	%f1666, %f1665, 0f3F8000A8, 0f38D1B717;
	fma.rn.f32 	%f1667, %f1666, 0f3F8000A8, 0f38D1B717;
	fma.rn.f32 	%f1668, %f1667, 0f3F8000A8, 0f38D1B717;
	fma.rn.f32 	%f1669, %f1668, 0f3F8000A8, 0f38D1B717;
	fma.rn.f32 	%f1670, %f1669, 0f3F8000A8, 0f38D1B717;
	fma.rn.f32 	%f1671, %f1670, 0f3F8000A8, 0f38D1B717;
	fma.rn.f32 	%f1672, %f1671, 0f3F8000A8, 0f38D1B717;
	fma.rn.f32 	%f1673, %f1672, 0f3F8000A8, 0f38D1B717;
	fma.rn.f32 	%f1674, %f1673, 0f3F8000A8, 0f38D1B717;
	fma.rn.f32 	%f1675, %f1674, 0f3F8000A8, 0f38D1B717;
	fma.rn.f32 	%f1676, %f1675, 0f3F8000A8, 0f38D1B717;
	fma.rn.f32 	%f1677, %f1676, 0f3F8000A8, 0f38D1B717;
	fma.rn.f32 	%f1678, %f1677, 0f3F8000A8, 0f38D1B717;
	fma.rn.f32 	%f1679, %f1678, 0f3F8000A8, 0f38D1B717;
	fma.rn.f32 	%f1680, %f1679, 0f3F8000A8, 0f38D1B717;
	fma.rn.f32 	%f1681, %f1680, 0f3F8000A8, 0f38D1B717;
	fma.rn.f32 	%f1682, %f1681, 0f3F8000A8, 0f38D1B717;
	fma.rn.f32 	%f1683, %f1682, 0f3F8000A8, 0f38D1B717;
	fma.rn.f32 	%f1684, %f1683, 0f3F8000A8, 0f38D1B717;
	fma.rn.f32 	%f1685, %f1684, 0f3F8000A8, 0f38D1B717;
	fma.rn.f32 	%f1686, %f1685, 0f3F8000A8, 0f38D1B717;
	fma.rn.f32 	%f1687, %f1686, 0f3F8000A8, 0f38D1B717;
	fma.rn.f32 	%f1688, %f1687, 0f3F8000A8, 0f38D1B717;
	fma.rn.f32 	%f1689, %f1688, 0f3F8000A8, 0f38D1B717;
	fma.rn.f32 	%f1690, %f1689, 0f3F8000A8, 0f38D1B717;
	fma.rn.f32 	%f1691, %f1690, 0f3F8000A8, 0f38D1B717;
	fma.rn.f32 	%f1692, %f1691, 0f3F8000A8, 0f38D1B717;
	fma.rn.f32 	%f1693, %f1692, 0f3F8000A8, 0f38D1B717;
	fma.rn.f32 	%f1694, %f1693, 0f3F8000A8, 0f38D1B717;
	fma.rn.f32 	%f1695, %f1694, 0f3F8000A8, 0f38D1B717;
	fma.rn.f32 	%f1696, %f1695, 0f3F8000A8, 0f38D1B717;
	fma.rn.f32 	%f1697, %f1696, 0f3F8000A8, 0f38D1B717;
	fma.rn.f32 	%f1698, %f1697, 0f3F8000A8, 0f38D1B717;
	fma.rn.f32 	%f1699, %f1698, 0f3F8000A8, 0f38D1B717;
	fma.rn.f32 	%f1700, %f1699, 0f3F8000A8, 0f38D1B717;
	fma.rn.f32 	%f1701, %f1700, 0f3F8000A8, 0f38D1B717;
	fma.rn.f32 	%f1702, %f1701, 0f3F8000A8, 0f38D1B717;
	fma.rn.f32 	%f1703, %f1702, 0f3F8000A8, 0f38D1B717;
	fma.rn.f32 	%f1704, %f1703, 0f3F8000A8, 0f38D1B717;
	fma.rn.f32 	%f1705, %f1704, 0f3F8000A8, 0f38D1B717;
	fma.rn.f32 	%f1706, %f1705, 0f3F8000A8, 0f38D1B717;
	fma.rn.f32 	%f1707, %f1706, 0f3F8000A8, 0f38D1B717;
	fma.rn.f32 	%f1708, %f1707, 0f3F8000A8, 0f38D1B717;
	fma.rn.f32 	%f1709, %f1708, 0f3F8000A8, 0f38D1B717;
	fma.rn.f32 	%f1710, %f1709, 0f3F8000A8, 0f38D1B717;
	fma.rn.f32 	%f1711, %f1710, 0f3F8000A8, 0f38D1B717;
	fma.rn.f32 	%f1712, %f1711, 0f3F8000A8, 0f38D1B717;
	fma.rn.f32 	%f1713, %f1712, 0f3F8000A8, 0f38D1B717;
	fma.rn.f32 	%f1714, %f1713, 0f3F8000A8, 0f38D1B717;
	fma.rn.f32 	%f1715, %f1714, 0f3F8000A8, 0f38D1B717;
	fma.rn.f32 	%f1716, %f1715, 0f3F8000A8, 0f38D1B717;
	fma.rn.f32 	%f1717, %f1716, 0f3F8000A8, 0f38D1B717;
	fma.rn.f32 	%f1718, %f1717, 0f3F8000A8, 0f38D1B717;
	fma.rn.f32 	%f1719, %f1718, 0f3F8000A8, 0f38D1B717;
	fma.rn.f32 	%f1720, %f1719, 0f3F8000A8, 0f38D1B717;
	fma.rn.f32 	%f1721, %f1720, 0f3F8000A8, 0f38D1B717;
	fma.rn.f32 	%f1722, %f1721, 0f3F8000A8, 0f38D1B717;
	fma.rn.f32 	%f1723, %f1722, 0f3F8000A8, 0f38D1B717;
	fma.rn.f32 	%f1724, %f1723, 0f3F8000A8, 0f38D1B717;
	fma.rn.f32 	%f1725, %f1724, 0f3F8000A8, 0f38D1B717;
	fma.rn.f32 	%f1726, %f1725, 0f3F8000A8, 0f38D1B717;
	fma.rn.f32 	%f1727, %f1726, 0f3F8000A8, 0f38D1B717;
	fma.rn.f32 	%f1728, %f1727, 0f3F8000A8, 0f38D1B717;
	fma.rn.f32 	%f1729, %f1728, 0f3F8000A8, 0f38D1B717;
	fma.rn.f32 	%f1730, %f1729, 0f3F8000A8, 0f38D1B717;
	fma.rn.f32 	%f1731, %f1730, 0f3F8000A8, 0f38D1B717;
	fma.rn.f32 	%f1732, %f1731, 0f3F8000A8, 0f38D1B717;
	fma.rn.f32 	%f1733, %f1732, 0f3F8000A8, 0f38D1B717;
	fma.rn.f32 	%f1734, %f1733, 0f3F8000A8, 0f38D1B717;
	fma.rn.f32 	%f1735, %f1734, 0f3F8000A8, 0f38D1B717;
	fma.rn.f32 	%f1736, %f1735, 0f3F8000A8, 0f38D1B717;
	fma.rn.f32 	%f1737, %f1736, 0f3F8000A8, 0f38D1B717;
	fma.rn.f32 	%f1738, %f1737, 0f3F8000A8, 0f38D1B717;
	fma.rn.f32 	%f1739, %f1738, 0f3F8000A8, 0f38D1B717;
	fma.rn.f32 	%f1740, %f1739, 0f3F8000A8, 0f38D1B717;
	fma.rn.f32 	%f1741, %f1740, 0f3F8000A8, 0f38D1B717;
	fma.rn.f32 	%f1742, %f1741, 0f3F8000A8, 0f38D1B717;
	fma.rn.f32 	%f1743, %f1742, 0f3F8000A8, 0f38D1B717;
	fma.rn.f32 	%f1744, %f1743, 0f3F8000A8, 0f38D1B717;
	fma.rn.f32 	%f1745, %f1744, 0f3F8000A8, 0f38D1B717;
	fma.rn.f32 	%f1746, %f1745, 0f3F8000A8, 0f38D1B717;
	fma.rn.f32 	%f1747, %f1746, 0f3F8000A8, 0f38D1B717;
	fma.rn.f32 	%f1748, %f1747, 0f3F8000A8, 0f38D1B717;
	fma.rn.f32 	%f1749, %f1748, 0f3F8000A8, 0f38D1B717;
	fma.rn.f32 	%f1750, %f1749, 0f3F8000A8, 0f38D1B717;
	fma.rn.f32 	%f1751, %f1750, 0f3F8000A8, 0f38D1B717;
	fma.rn.f32 	%f1752, %f1751, 0f3F8000A8, 0f38D1B717;
	fma.rn.f32 	%f1753, %f1752, 0f3F8000A8, 0f38D1B717;
	fma.rn.f32 	%f1754, %f1753, 0f3F8000A8, 0f38D1B717;
	fma.rn.f32 	%f1755, %f1754, 0f3F8000A8, 0f38D1B717;
	fma.rn.f32 	%f1756, %f1755, 0f3F8000A8, 0f38D1B717;
	fma.rn.f32 	%f1757, %f1756, 0f3F8000A8, 0f38D1B717;
	fma.rn.f32 	%f1758, %f1757, 0f3F8000A8, 0f38D1B717;
	fma.rn.f32 	%f1759, %f1758, 0f3F8000A8, 0f38D1B717;
	fma.rn.f32 	%f1760, %f1759, 0f3F8000A8, 0f38D1B717;
	fma.rn.f32 	%f1761, %f1760, 0f3F8000A8, 0f38D1B717;
	fma.rn.f32 	%f1762, %f1761, 0f3F8000A8, 0f38D1B717;
	fma.rn.f32 	%f1763, %f1762, 0f3F8000A8, 0f38D1B717;
	fma.rn.f32 	%f1764, %f1763, 0f3F8000A8, 0f38D1B717;
	fma.rn.f32 	%f1765, %f1764, 0f3F8000A8, 0f38D1B717;
	fma.rn.f32 	%f1766, %f1765, 0f3F8000A8, 0f38D1B717;
	fma.rn.f32 	%f1767, %f1766, 0f3F8000A8, 0f38D1B717;
	fma.rn.f32 	%f1768, %f1767, 0f3F8000A8, 0f38D1B717;
	fma.rn.f32 	%f1769, %f1768, 0f3F8000A8, 0f38D1B717;
	fma.rn.f32 	%f1770, %f1769, 0f3F8000A8, 0f38D1B717;
	fma.rn.f32 	%f1771, %f1770, 0f3F8000A8, 0f38D1B717;
	fma.rn.f32 	%f1772, %f1771, 0f3F8000A8, 0f38D1B717;
	fma.rn.f32 	%f1773, %f1772, 0f3F8000A8, 0f38D1B717;
	fma.rn.f32 	%f1774, %f1773, 0f3F8000A8, 0f38D1B717;
	fma.rn.f32 	%f1775, %f1774, 0f3F8000A8, 0f38D1B717;
	fma.rn.f32 	%f1776, %f1775, 0f3F8000A8, 0f38D1B717;
	fma.rn.f32 	%f1777, %f1776, 0f3F8000A8, 0f38D1B717;
	fma.rn.f32 	%f1778, %f1777, 0f3F8000A8, 0f38D1B717;
	fma.rn.f32 	%f1779, %f1778, 0f3F8000A8, 0f38D1B717;
	fma.rn.f32 	%f1780, %f1779, 0f3F8000A8, 0f38D1B717;
	fma.rn.f32 	%f1781, %f1780, 0f3F8000A8, 0f38D1B717;
	fma.rn.f32 	%f1782, %f1781, 0f3F8000A8, 0f38D1B717;
	fma.rn.f32 	%f1783, %f1782, 0f3F8000A8, 0f38D1B717;
	fma.rn.f32 	%f1784, %f1783, 0f3F8000A8, 0f38D1B717;
	fma.rn.f32 	%f1785, %f1784, 0f3F8000A8, 0f38D1B717;
	fma.rn.f32 	%f1786, %f1785, 0f3F8000A8, 0f38D1B717;
	fma.rn.f32 	%f1787, %f1786, 0f3F8000A8, 0f38D1B717;
	fma.rn.f32 	%f1788, %f1787, 0f3F8000A8, 0f38D1B717;
	fma.rn.f32 	%f1789, %f1788, 0f3F8000A8, 0f38D1B717;
	fma.rn.f32 	%f1790, %f1789, 0f3F8000A8, 0f38D1B717;
	fma.rn.f32 	%f1791, %f1790, 0f3F8000A8, 0f38D1B717;
	fma.rn.f32 	%f1792, %f1791, 0f3F8000A8, 0f38D1B717;
	fma.rn.f32 	%f1793, %f1792, 0f3F8000A8, 0f38D1B717;
	fma.rn.f32 	%f1794, %f1793, 0f3F8000A8, 0f38D1B717;
	fma.rn.f32 	%f1795, %f1794, 0f3F8000A8, 0f38D1B717;
	fma.rn.f32 	%f1796, %f1795, 0f3F8000A8, 0f38D1B717;
	fma.rn.f32 	%f1797, %f1796, 0f3F8000A8, 0f38D1B717;
	fma.rn.f32 	%f1798, %f1797, 0f3F8000A8, 0f38D1B717;
	fma.rn.f32 	%f1799, %f1798, 0f3F8000A8, 0f38D1B717;
	fma.rn.f32 	%f1800, %f1799, 0f3F8000A8, 0f38D1B717;
	fma.rn.f32 	%f1801, %f1800, 0f3F8000A8, 0f38D1B717;
	fma.rn.f32 	%f1802, %f1801, 0f3F8000A8, 0f38D1B717;
	fma.rn.f32 	%f1803, %f1802, 0f3F8000A8, 0f38D1B717;
	fma.rn.f32 	%f1804, %f1803, 0f3F8000A8, 0f38D1B717;
	fma.rn.f32 	%f1805, %f1804, 0f3F8000A8, 0f38D1B717;
	fma.rn.f32 	%f1806, %f1805, 0f3F8000A8, 0f38D1B717;
	fma.rn.f32 	%f1807, %f1806, 0f3F8000A8, 0f38D1B717;
	fma.rn.f32 	%f1808, %f1807, 0f3F8000A8, 0f38D1B717;
	fma.rn.f32 	%f1809, %f1808, 0f3F8000A8, 0f38D1B717;
	fma.rn.f32 	%f1810, %f1809, 0f3F8000A8, 0f38D1B717;
	fma.rn.f32 	%f1811, %f1810, 0f3F8000A8, 0f38D1B717;
	fma.rn.f32 	%f1812, %f1811, 0f3F8000A8, 0f38D1B717;
	fma.rn.f32 	%f1813, %f1812, 0f3F8000A8, 0f38D1B717;
	fma.rn.f32 	%f1814, %f1813, 0f3F8000A8, 0f38D1B717;
	fma.rn.f32 	%f1815, %f1814, 0f3F8000A8, 0f38D1B717;
	fma.rn.f32 	%f1816, %f1815, 0f3F8000A8, 0f38D1B717;
	fma.rn.f32 	%f1817, %f1816, 0f3F8000A8, 0f38D1B717;
	fma.rn.f32 	%f1818, %f1817, 0f3F8000A8, 0f38D1B717;
	fma.rn.f32 	%f1819, %f1818, 0f3F8000A8, 0f38D1B717;
	fma.rn.f32 	%f1820, %f1819, 0f3F8000A8, 0f38D1B717;
	fma.rn.f32 	%f1821, %f1820, 0f3F8000A8, 0f38D1B717;
	fma.rn.f32 	%f1822, %f1821, 0f3F8000A8, 0f38D1B717;
	fma.rn.f32 	%f1823, %f1822, 0f3F8000A8, 0f38D1B717;
	fma.rn.f32 	%f1824, %f1823, 0f3F8000A8, 0f38D1B717;
	fma.rn.f32 	%f1825, %f1824, 0f3F8000A8, 0f38D1B717;
	fma.rn.f32 	%f1826, %f1825, 0f3F8000A8, 0f38D1B717;
	fma.rn.f32 	%f1827, %f1826, 0f3F8000A8, 0f38D1B717;
	fma.rn.f32 	%f1828, %f1827, 0f3F8000A8, 0f38D1B717;
	fma.rn.f32 	%f1829, %f1828, 0f3F8000A8, 0f38D1B717;
	fma.rn.f32 	%f1830, %f1829, 0f3F8000A8, 0f38D1B717;
	fma.rn.f32 	%f1831, %f1830, 0f3F8000A8, 0f38D1B717;
	fma.rn.f32 	%f1832, %f1831, 0f3F8000A8, 0f38D1B717;
	fma.rn.f32 	%f1833, %f1832, 0f3F8000A8, 0f38D1B717;
	fma.rn.f32 	%f1834, %f1833, 0f3F8000A8, 0f38D1B717;
	fma.rn.f32 	%f1835, %f1834, 0f3F8000A8, 0f38D1B717;
	fma.rn.f32 	%f1836, %f1835, 0f3F8000A8, 0f38D1B717;
	fma.rn.f32 	%f1837, %f1836, 0f3F8000A8, 0f38D1B717;
	fma.rn.f32 	%f1838, %f1837, 0f3F8000A8, 0f38D1B717;
	fma.rn.f32 	%f1839, %f1838, 0f3F8000A8, 0f38D1B717;
	fma.rn.f32 	%f1840, %f1839, 0f3F8000A8, 0f38D1B717;
	fma.rn.f32 	%f1841, %f1840, 0f3F8000A8, 0f38D1B717;
	fma.rn.f32 	%f1842, %f1841, 0f3F8000A8, 0f38D1B717;
	fma.rn.f32 	%f1843, %f1842, 0f3F8000A8, 0f38D1B717;
	fma.rn.f32 	%f1844, %f1843, 0f3F8000A8, 0f38D1B717;
	fma.rn.f32 	%f1845, %f1844, 0f3F8000A8, 0f38D1B717;
	fma.rn.f32 	%f1846, %f1845, 0f3F8000A8, 0f38D1B717;
	fma.rn.f32 	%f1847, %f1846, 0f3F8000A8, 0f38D1B717;
	fma.rn.f32 	%f1848, %f1847, 0f3F8000A8, 0f38D1B717;
	fma.rn.f32 	%f1849, %f1848, 0f3F8000A8, 0f38D1B717;
	fma.rn.f32 	%f1850, %f1849, 0f3F8000A8, 0f38D1B717;
	fma.rn.f32 	%f1851, %f1850, 0f3F8000A8, 0f38D1B717;
	fma.rn.f32 	%f1852, %f1851, 0f3F8000A8, 0f38D1B717;
	fma.rn.f32 	%f1853, %f1852, 0f3F8000A8, 0f38D1B717;
	fma.rn.f32 	%f1854, %f1853, 0f3F8000A8, 0f38D1B717;
	fma.rn.f32 	%f1855, %f1854, 0f3F8000A8, 0f38D1B717;
	fma.rn.f32 	%f1856, %f1855, 0f3F8000A8, 0f38D1B717;
	fma.rn.f32 	%f1857, %f1856, 0f3F8000A8, 0f38D1B717;
	fma.rn.f32 	%f1858, %f1857, 0f3F8000A8, 0f38D1B717;
	fma.rn.f32 	%f1859, %f1858, 0f3F8000A8, 0f38D1B717;
	fma.rn.f32 	%f1860, %f1859, 0f3F8000A8, 0f38D1B717;
	fma.rn.f32 	%f1861, %f1860, 0f3F8000A8, 0f38D1B717;
	fma.rn.f32 	%f1862, %f1861, 0f3F8000A8, 0f38D1B717;
	fma.rn.f32 	%f1863, %f1862, 0f3F8000A8, 0f38D1B717;
	fma.rn.f32 	%f1864, %f1863, 0f3F8000A8, 0f38D1B717;
	fma.rn.f32 	%f1865, %f1864, 0f3F8000A8, 0f38D1B717;
	fma.rn.f32 	%f1866, %f1865, 0f3F8000A8, 0f38D1B717;
	fma.rn.f32 	%f1867, %f1866, 0f3F8000A8, 0f38D1B717;
	fma.rn.f32 	%f1868, %f1867, 0f3F8000A8, 0f38D1B717;
	fma.rn.f32 	%f1869, %f1868, 0f3F8000A8, 0f38D1B717;
	fma.rn.f32 	%f1870, %f1869, 0f3F8000A8, 0f38D1B717;
	fma.rn.f32 	%f1871, %f1870, 0f3F8000A8, 0f38D1B717;
	fma.rn.f32 	%f1872, %f1871, 0f3F8000A8, 0f38D1B717;
	fma.rn.f32 	%f1873, %f1872, 0f3F8000A8, 0f38D1B717;
	fma.rn.f32 	%f1874, %f1873, 0f3F8000A8, 0f38D1B717;
	fma.rn.f32 	%f1875, %f1874, 0f3F8000A8, 0f38D1B717;
	fma.rn.f32 	%f1876, %f1875, 0f3F8000A8, 0f38D1B717;
	fma.rn.f32 	%f1877, %f1876, 0f3F8000A8, 0f38D1B717;
	fma.rn.f32 	%f1878, %f1877, 0f3F8000A8, 0f38D1B717;
	fma.rn.f32 	%f1879, %f1878, 0f3F8000A8, 0f38D1B717;
	fma.rn.f32 	%f1880, %f1879, 0f3F8000A8, 0f38D1B717;
	fma.rn.f32 	%f1881, %f1880, 0f3F8000A8, 0f38D1B717;
	fma.rn.f32 	%f1882, %f1881, 0f3F8000A8, 0f38D1B717;
	fma.rn.f32 	%f1883, %f1882, 0f3F8000A8, 0f38D1B717;
	fma.rn.f32 	%f1884, %f1883, 0f3F8000A8, 0f38D1B717;
	fma.rn.f32 	%f1885, %f1884, 0f3F8000A8, 0f38D1B717;
	fma.rn.f32 	%f1886, %f1885, 0f3F8000A8, 0f38D1B717;
	fma.rn.f32 	%f1887, %f1886, 0f3F8000A8, 0f38D1B717;
	fma.rn.f32 	%f1888, %f1887, 0f3F8000A8, 0f38D1B717;
	fma.rn.f32 	%f1889, %f1888, 0f3F8000A8, 0f38D1B717;
	fma.rn.f32 	%f1890, %f1889, 0f3F8000A8, 0f38D1B717;
	fma.rn.f32 	%f1891, %f1890, 0f3F8000A8, 0f38D1B717;
	fma.rn.f32 	%f1892, %f1891, 0f3F8000A8, 0f38D1B717;
	fma.rn.f32 	%f1893, %f1892, 0f3F8000A8, 0f38D1B717;
	fma.rn.f32 	%f1894, %f1893, 0f3F8000A8, 0f38D1B717;
	fma.rn.f32 	%f1895, %f1894, 0f3F8000A8, 0f38D1B717;
	fma.rn.f32 	%f1896, %f1895, 0f3F8000A8, 0f38D1B717;
	fma.rn.f32 	%f1897, %f1896, 0f3F8000A8, 0f38D1B717;
	fma.rn.f32 	%f1898, %f1897, 0f3F8000A8, 0f38D1B717;
	fma.rn.f32 	%f1899, %f1898, 0f3F8000A8, 0f38D1B717;
	fma.rn.f32 	%f1900, %f1899, 0f3F8000A8, 0f38D1B717;
	fma.rn.f32 	%f1901, %f1900, 0f3F8000A8, 0f38D1B717;
	fma.rn.f32 	%f1902, %f1901, 0f3F8000A8, 0f38D1B717;
	fma.rn.f32 	%f1903, %f1902, 0f3F8000A8, 0f38D1B717;
	fma.rn.f32 	%f1904, %f1903, 0f3F8000A8, 0f38D1B717;
	fma.rn.f32 	%f1905, %f1904, 0f3F8000A8, 0f38D1B717;
	fma.rn.f32 	%f1906, %f1905, 0f3F8000A8, 0f38D1B717;
	fma.rn.f32 	%f1907, %f1906, 0f3F8000A8, 0f38D1B717;
	fma.rn.f32 	%f1908, %f1907, 0f3F8000A8, 0f38D1B717;
	fma.rn.f32 	%f1909, %f1908, 0f3F8000A8, 0f38D1B717;
	fma.rn.f32 	%f1910, %f1909, 0f3F8000A8, 0f38D1B717;
	fma.rn.f32 	%f1911, %f1910, 0f3F8000A8, 0f38D1B717;
	fma.rn.f32 	%f1912, %f1911, 0f3F8000A8, 0f38D1B717;
	fma.rn.f32 	%f1913, %f1912, 0f3F8000A8, 0f38D1B717;
	fma.rn.f32 	%f1914, %f1913, 0f3F8000A8, 0f38D1B717;
	fma.rn.f32 	%f1915, %f1914, 0f3F8000A8, 0f38D1B717;
	fma.rn.f32 	%f1916, %f1915, 0f3F8000A8, 0f38D1B717;
	fma.rn.f32 	%f1917, %f1916, 0f3F8000A8, 0f38D1B717;
	fma.rn.f32 	%f1918, %f1917, 0f3F8000A8, 0f38D1B717;
	fma.rn.f32 	%f1919, %f1918, 0f3F8000A8, 0f38D1B717;
	fma.rn.f32 	%f1920, %f1919, 0f3F8000A8, 0f38D1B717;
	fma.rn.f32 	%f1921, %f1920, 0f3F8000A8, 0f38D1B717;
	fma.rn.f32 	%f1922, %f1921, 0f3F8000A8, 0f38D1B717;
	fma.rn.f32 	%f1923, %f1922, 0f3F8000A8, 0f38D1B717;
	fma.rn.f32 	%f1924, %f1923, 0f3F8000A8, 0f38D1B717;
	fma.rn.f32 	%f1925, %f1924, 0f3F8000A8, 0f38D1B717;
	fma.rn.f32 	%f1926, %f1925, 0f3F8000A8, 0f38D1B717;
	fma.rn.f32 	%f1927, %f1926, 0f3F8000A8, 0f38D1B717;
	fma.rn.f32 	%f1928, %f1927, 0f3F8000A8, 0f38D1B717;
	fma.rn.f32 	%f1929, %f1928, 0f3F8000A8, 0f38D1B717;
	fma.rn.f32 	%f1930, %f1929, 0f3F8000A8, 0f38D1B717;
	fma.rn.f32 	%f1931, %f1930, 0f3F8000A8, 0f38D1B717;
	fma.rn.f32 	%f1932, %f1931, 0f3F8000A8, 0f38D1B717;
	fma.rn.f32 	%f1933, %f1932, 0f3F8000A8, 0f38D1B717;
	fma.rn.f32 	%f1934, %f1933, 0f3F8000A8, 0f38D1B717;
	fma.rn.f32 	%f1935, %f1934, 0f3F8000A8, 0f38D1B717;
	fma.rn.f32 	%f1936, %f1935, 0f3F8000A8, 0f38D1B717;
	fma.rn.f32 	%f1937, %f1936, 0f3F8000A8, 0f38D1B717;
	fma.rn.f32 	%f1938, %f1937, 0f3F8000A8, 0f38D1B717;
	fma.rn.f32 	%f1939, %f1938, 0f3F8000A8, 0f38D1B717;
	fma.rn.f32 	%f1940, %f1939, 0f3F8000A8, 0f38D1B717;
	fma.rn.f32 	%f1941, %f1940, 0f3F8000A8, 0f38D1B717;
	fma.rn.f32 	%f1942, %f1941, 0f3F8000A8, 0f38D1B717;
	fma.rn.f32 	%f1943, %f1942, 0f3F8000A8, 0f38D1B717;
	fma.rn.f32 	%f1944, %f1943, 0f3F8000A8, 0f38D1B717;
	fma.rn.f32 	%f1945, %f1944, 0f3F8000A8, 0f38D1B717;
	fma.rn.f32 	%f1946, %f1945, 0f3F8000A8, 0f38D1B717;
	fma.rn.f32 	%f1947, %f1946, 0f3F8000A8, 0f38D1B717;
	fma.rn.f32 	%f1948, %f1947, 0f3F8000A8, 0f38D1B717;
	fma.rn.f32 	%f1949, %f1948, 0f3F8000A8, 0f38D1B717;
	fma.rn.f32 	%f1950, %f1949, 0f3F8000A8, 0f38D1B717;
	fma.rn.f32 	%f1951, %f1950, 0f3F8000A8, 0f38D1B717;
	fma.rn.f32 	%f1952, %f1951, 0f3F8000A8, 0f38D1B717;
	fma.rn.f32 	%f1953, %f1952, 0f3F8000A8, 0f38D1B717;
	fma.rn.f32 	%f1954, %f1953, 0f3F8000A8, 0f38D1B717;
	fma.rn.f32 	%f1955, %f1954, 0f3F8000A8, 0f38D1B717;
	fma.rn.f32 	%f1956, %f1955, 0f3F8000A8, 0f38D1B717;
	fma.rn.f32 	%f1957, %f1956, 0f3F8000A8, 0f38D1B717;
	fma.rn.f32 	%f1958, %f1957, 0f3F8000A8, 0f38D1B717;
	fma.rn.f32 	%f1959, %f1958, 0f3F8000A8, 0f38D1B717;
	fma.rn.f32 	%f1960, %f1959, 0f3F8000A8, 0f38D1B717;
	fma.rn.f32 	%f1961, %f1960, 0f3F8000A8, 0f38D1B717;
	fma.rn.f32 	%f1962, %f1961, 0f3F8000A8, 0f38D1B717;
	fma.rn.f32 	%f1963, %f1962, 0f3F8000A8, 0f38D1B717;
	fma.rn.f32 	%f1964, %f1963, 0f3F8000A8, 0f38D1B717;
	fma.rn.f32 	%f1965, %f1964, 0f3F8000A8, 0f38D1B717;
	fma.rn.f32 	%f1966, %f1965, 0f3F8000A8, 0f38D1B717;
	fma.rn.f32 	%f1967, %f1966, 0f3F8000A8, 0f38D1B717;
	fma.rn.f32 	%f1968, %f1967, 0f3F8000A8, 0f38D1B717;
	fma.rn.f32 	%f1969, %f1968, 0f3F8000A8, 0f38D1B717;
	fma.rn.f32 	%f1970, %f1969, 0f3F8000A8, 0f38D1B717;
	fma.rn.f32 	%f1971, %f1970, 0f3F8000A8, 0f38D1B717;
	fma.rn.f32 	%f1972, %f1971, 0f3F8000A8, 0f38D1B717;
	fma.rn.f32 	%f1973, %f1972, 0f3F8000A8, 0f38D1B717;
	fma.rn.f32 	%f1974, %f1973, 0f3F8000A8, 0f38D1B717;
	fma.rn.f32 	%f1975, %f1974, 0f3F8000A8, 0f38D1B717;
	fma.rn.f32 	%f1976, %f1975, 0f3F8000A8, 0f38D1B717;
	fma.rn.f32 	%f1977, %f1976, 0f3F8000A8, 0f38D1B717;
	fma.rn.f32 	%f1978, %f1977, 0f3F8000A8, 0f38D1B717;
	fma.rn.f32 	%f1979, %f1978, 0f3F8000A8, 0f38D1B717;
	fma.rn.f32 	%f1980, %f1979, 0f3F8000A8, 0f38D1B717;
	fma.rn.f32 	%f1981, %f1980, 0f3F8000A8, 0f38D1B717;
	fma.rn.f32 	%f1982, %f1981, 0f3F8000A8, 0f38D1B717;
	fma.rn.f32 	%f1983, %f1982, 0f3F8000A8, 0f38D1B717;
	fma.rn.f32 	%f1984, %f1983, 0f3F8000A8, 0f38D1B717;
	fma.rn.f32 	%f1985, %f1984, 0f3F8000A8, 0f38D1B717;
	fma.rn.f32 	%f1986, %f1985, 0f3F8000A8, 0f38D1B717;
	fma.rn.f32 	%f1987, %f1986, 0f3F8000A8, 0f38D1B717;
	fma.rn.f32 	%f1988, %f1987, 0f3F8000A8, 0f38D1B717;
	fma.rn.f32 	%f1989, %f1988, 0f3F8000A8, 0f38D1B717;
	fma.rn.f32 	%f1990, %f1989, 0f3F8000A8, 0f38D1B717;
	fma.rn.f32 	%f1991, %f1990, 0f3F8000A8, 0f38D1B717;
	fma.rn.f32 	%f1992, %f1991, 0f3F8000A8, 0f38D1B717;
	fma.rn.f32 	%f1993, %f1992, 0f3F8000A8, 0f38D1B717;
	fma.rn.f32 	%f1994, %f1993, 0f3F8000A8, 0f38D1B717;
	fma.rn.f32 	%f1995, %f1994, 0f3F8000A8, 0f38D1B717;
	fma.rn.f32 	%f1996, %f1995, 0f3F8000A8, 0f38D1B717;
	fma.rn.f32 	%f1997, %f1996, 0f3F8000A8, 0f38D1B717;
	fma.rn.f32 	%f1998, %f1997, 0f3F8000A8, 0f38D1B717;
	fma.rn.f32 	%f1999, %f1998, 0f3F8000A8, 0f38D1B717;
	fma.rn.f32 	%f2000, %f1999, 0f3F8000A8, 0f38D1B717;
	fma.rn.f32 	%f2001, %f2000, 0f3F8000A8, 0f38D1B717;
	fma.rn.f32 	%f2002, %f2001, 0f3F8000A8, 0f38D1B717;
	fma.rn.f32 	%f2003, %f2002, 0f3F8000A8, 0f38D1B717;
	fma.rn.f32 	%f2004, %f2003, 0f3F8000A8, 0f38D1B717;
	fma.rn.f32 	%f2005, %f2004, 0f3F8000A8, 0f38D1B717;
	fma.rn.f32 	%f2006, %f2005, 0f3F8000A8, 0f38D1B717;
	fma.rn.f32 	%f2007, %f2006, 0f3F8000A8, 0f38D1B717;
	fma.rn.f32 	%f2008, %f2007, 0f3F8000A8, 0f38D1B717;
	fma.rn.f32 	%f2009, %f2008, 0f3F8000A8, 0f38D1B717;
	fma.rn.f32 	%f2010, %f2009, 0f3F8000A8, 0f38D1B717;
	fma.rn.f32 	%f2011, %f2010, 0f3F8000A8, 0f38D1B717;
	fma.rn.f32 	%f2012, %f2011, 0f3F8000A8, 0f38D1B717;
	fma.rn.f32 	%f2013, %f2012, 0f3F8000A8, 0f38D1B717;
	fma.rn.f32 	%f2014, %f2013, 0f3F8000A8, 0f38D1B717;
	fma.rn.f32 	%f2015, %f2014, 0f3F8000A8, 0f38D1B717;
	fma.rn.f32 	%f2016, %f2015, 0f3F8000A8, 0f38D1B717;
	fma.rn.f32 	%f2017, %f2016, 0f3F8000A8, 0f38D1B717;
	fma.rn.f32 	%f2018, %f2017, 0f3F8000A8, 0f38D1B717;
	fma.rn.f32 	%f2019, %f2018, 0f3F8000A8, 0f38D1B717;
	fma.rn.f32 	%f2020, %f2019, 0f3F8000A8, 0f38D1B717;
	fma.rn.f32 	%f2021, %f2020, 0f3F8000A8, 0f38D1B717;
	fma.rn.f32 	%f2022, %f2021, 0f3F8000A8, 0f38D1B717;
	fma.rn.f32 	%f2023, %f2022, 0f3F8000A8, 0f38D1B717;
	fma.rn.f32 	%f2024, %f2023, 0f3F8000A8, 0f38D1B717;
	fma.rn.f32 	%f2025, %f2024, 0f3F8000A8, 0f38D1B717;
	fma.rn.f32 	%f2026, %f2025, 0f3F8000A8, 0f38D1B717;
	fma.rn.f32 	%f2027, %f2026, 0f3F8000A8, 0f38D1B717;
	fma.rn.f32 	%f2028, %f2027, 0f3F8000A8, 0f38D1B717;
	fma.rn.f32 	%f2029, %f2028, 0f3F8000A8, 0f38D1B717;
	fma.rn.f32 	%f2030, %f2029, 0f3F8000A8, 0f38D1B717;
	fma.rn.f32 	%f2031, %f2030, 0f3F8000A8, 0f38D1B717;
	fma.rn.f32 	%f2032, %f2031, 0f3F8000A8, 0f38D1B717;
	fma.rn.f32 	%f2033, %f2032, 0f3F8000A8, 0f38D1B717;
	fma.rn.f32 	%f2034, %f2033, 0f3F8000A8, 0f38D1B717;
	fma.rn.f32 	%f2035, %f2034, 0f3F8000A8, 0f38D1B717;
	fma.rn.f32 	%f2036, %f2035, 0f3F8000A8, 0f38D1B717;
	fma.rn.f32 	%f2037, %f2036, 0f3F8000A8, 0f38D1B717;
	fma.rn.f32 	%f2038, %f2037, 0f3F8000A8, 0f38D1B717;
	fma.rn.f32 	%f2039, %f2038, 0f3F8000A8, 0f38D1B717;
	fma.rn.f32 	%f2040, %f2039, 0f3F8000A8, 0f38D1B717;
	fma.rn.f32 	%f2041, %f2040, 0f3F8000A8, 0f38D1B717;
	fma.rn.f32 	%f2042, %f2041, 0f3F8000A8, 0f38D1B717;
	fma.rn.f32 	%f2043, %f2042, 0f3F8000A8, 0f38D1B717;
	fma.rn.f32 	%f2044, %f2043, 0f3F8000A8, 0f38D1B717;
	fma.rn.f32 	%f2045, %f2044, 0f3F8000A8, 0f38D1B717;
	fma.rn.f32 	%f2046, %f2045, 0f3F8000A8, 0f38D1B717;
	fma.rn.f32 	%f2047, %f2046, 0f3F8000A8, 0f38D1B717;
	fma.rn.f32 	%f2048, %f2047, 0f3F8000A8, 0f38D1B717;
	fma.rn.f32 	%f2049, %f2048, 0f3F8000A8, 0f38D1B717;
	fma.rn.f32 	%f2050, %f2049, 0f3F8000A8, 0f38D1B717;
	fma.rn.f32 	%f2051, %f2050, 0f3F8000A8, 0f38D1B717;
	fma.rn.f32 	%f2052, %f2051, 0f3F8000A8, 0f38D1B717;
	fma.rn.f32 	%f2053, %f2052, 0f3F8000A8, 0f38D1B717;
	fma.rn.f32 	%f2054, %f2053, 0f3F8000A8, 0f38D1B717;
	fma.rn.f32 	%f2055, %f2054, 0f3F8000A8, 0f38D1B717;
	fma.rn.f32 	%f2056, %f2055, 0f3F8000A8, 0f38D1B717;
	fma.rn.f32 	%f2057, %f2056, 0f3F8000A8, 0f38D1B717;
	fma.rn.f32 	%f2058, %f2057, 0f3F8000A8, 0f38D1B717;
	fma.rn.f32 	%f2059, %f2058, 0f3F8000A8, 0f38D1B717;
	fma.rn.f32 	%f2060, %f2059, 0f3F8000A8, 0f38D1B717;
	fma.rn.f32 	%f2061, %f2060, 0f3F8000A8, 0f38D1B717;
	fma.rn.f32 	%f2062, %f2061, 0f3F8000A8, 0f38D1B717;
	fma.rn.f32 	%f2063, %f2062, 0f3F8000A8, 0f38D1B717;
	fma.rn.f32 	%f2064, %f2063, 0f3F8000A8, 0f38D1B717;
	fma.rn.f32 	%f2065, %f2064, 0f3F8000A8, 0f38D1B717;
	fma.rn.f32 	%f2066, %f2065, 0f3F8000A8, 0f38D1B717;
	fma.rn.f32 	%f2067, %f2066, 0f3F8000A8, 0f38D1B717;
	fma.rn.f32 	%f2068, %f2067, 0f3F8000A8, 0f38D1B717;
	fma.rn.f32 	%f2069, %f2068, 0f3F8000A8, 0f38D1B717;
	fma.rn.f32 	%f2070, %f2069, 0f3F8000A8, 0f38D1B717;
	fma.rn.f32 	%f2071, %f2070, 0f3F8000A8, 0f38D1B717;
	fma.rn.f32 	%f2072, %f2071, 0f3F8000A8, 0f38D1B717;
	fma.rn.f32 	%f2073, %f2072, 0f3F8000A8, 0f38D1B717;
	fma.rn.f32 	%f2074, %f2073, 0f3F8000A8, 0f38D1B717;
	fma.rn.f32 	%f2075, %f2074, 0f3F8000A8, 0f38D1B717;
	fma.rn.f32 	%f2076, %f2075, 0f3F8000A8, 0f38D1B717;
	fma.rn.f32 	%f2077, %f2076, 0f3F8000A8, 0f38D1B717;
	fma.rn.f32 	%f2078, %f2077, 0f3F8000A8, 0f38D1B717;
	fma.rn.f32 	%f2079, %f2078, 0f3F8000A8, 0f38D1B717;
	fma.rn.f32 	%f2080, %f2079, 0f3F8000A8, 0f38D1B717;
	fma.rn.f32 	%f2081, %f2080, 0f3F8000A8, 0f38D1B717;
	fma.rn.f32 	%f2082, %f2081, 0f3F8000A8, 0f38D1B717;
	fma.rn.f32 	%f2083, %f2082, 0f3F8000A8, 0f38D1B717;
	fma.rn.f32 	%f2084, %f2083, 0f3F8000A8, 0f38D1B717;
	fma.rn.f32 	%f2085, %f2084, 0f3F8000A8, 0f38D1B717;
	fma.rn.f32 	%f2086, %f2085, 0f3F8000A8, 0f38D1B717;
	fma.rn.f32 	%f2087, %f2086, 0f3F8000A8, 0f38D1B717;
	fma.rn.f32 	%f2088, %f2087, 0f3F8000A8, 0f38D1B717;
	fma.rn.f32 	%f2089, %f2088, 0f3F8000A8, 0f38D1B717;
	fma.rn.f32 	%f2090, %f2089, 0f3F8000A8, 0f38D1B717;
	fma.rn.f32 	%f2091, %f2090, 0f3F8000A8, 0f38D1B717;
	fma.rn.f32 	%f2092, %f2091, 0f3F8000A8, 0f38D1B717;
	fma.rn.f32 	%f2093, %f2092, 0f3F8000A8, 0f38D1B717;
	fma.rn.f32 	%f2094, %f2093, 0f3F8000A8, 0f38D1B717;
	fma.rn.f32 	%f2095, %f2094, 0f3F8000A8, 0f38D1B717;
	fma.rn.f32 	%f2096, %f2095, 0f3F8000A8, 0f38D1B717;
	fma.rn.f32 	%f2097, %f2096, 0f3F8000A8, 0f38D1B717;
	fma.rn.f32 	%f2098, %f2097, 0f3F8000A8, 0f38D1B717;
	fma.rn.f32 	%f2099, %f2098, 0f3F8000A8, 0f38D1B717;
	fma.rn.f32 	%f2100, %f2099, 0f3F8000A8, 0f38D1B717;
	fma.rn.f32 	%f2101, %f2100, 0f3F8000A8, 0f38D1B717;
	fma.rn.f32 	%f2102, %f2101, 0f3F8000A8, 0f38D1B717;
	fma.rn.f32 	%f2103, %f2102, 0f3F8000A8, 0f38D1B717;
	fma.rn.f32 	%f2104, %f2103, 0f3F8000A8, 0f38D1B717;
	fma.rn.f32 	%f2105, %f2104, 0f3F8000A8, 0f38D1B717;
	fma.rn.f32 	%f2106, %f2105, 0f3F8000A8, 0f38D1B717;
	fma.rn.f32 	%f2107, %f2106, 0f3F8000A8, 0f38D1B717;
	fma.rn.f32 	%f2108, %f2107, 0f3F8000A8, 0f38D1B717;
	fma.rn.f32 	%f2109, %f2108, 0f3F8000A8, 0f38D1B717;
	fma.rn.f32 	%f2110, %f2109, 0f3F8000A8, 0f38D1B717;
	fma.rn.f32 	%f2111, %f2110, 0f3F8000A8, 0f38D1B717;
	fma.rn.f32 	%f2112, %f2111, 0f3F8000A8, 0f38D1B717;
	fma.rn.f32 	%f2113, %f2112, 0f3F8000A8, 0f38D1B717;
	fma.rn.f32 	%f2114, %f2113, 0f3F8000A8, 0f38D1B717;
	fma.rn.f32 	%f2115, %f2114, 0f3F8000A8, 0f38D1B717;
	fma.rn.f32 	%f2116, %f2115, 0f3F8000A8, 0f38D1B717;
	fma.rn.f32 	%f2117, %f2116, 0f3F8000A8, 0f38D1B717;
	fma.rn.f32 	%f2118, %f2117, 0f3F8000A8, 0f38D1B717;
	fma.rn.f32 	%f2119, %f2118, 0f3F8000A8, 0f38D1B717;
	fma.rn.f32 	%f2120, %f2119, 0f3F8000A8, 0f38D1B717;
	fma.rn.f32 	%f2121, %f2120, 0f3F8000A8, 0f38D1B717;
	fma.rn.f32 	%f2122, %f2121, 0f3F8000A8, 0f38D1B717;
	fma.rn.f32 	%f2123, %f2122, 0f3F8000A8, 0f38D1B717;
	fma.rn.f32 	%f2124, %f2123, 0f3F8000A8, 0f38D1B717;
	fma.rn.f32 	%f2125, %f2124, 0f3F8000A8, 0f38D1B717;
	fma.rn.f32 	%f2126, %f2125, 0f3F8000A8, 0f38D1B717;
	fma.rn.f32 	%f2127, %f2126, 0f3F8000A8, 0f38D1B717;
	fma.rn.f32 	%f2128, %f2127, 0f3F8000A8, 0f38D1B717;
	fma.rn.f32 	%f2129, %f2128, 0f3F8000A8, 0f38D1B717;
	fma.rn.f32 	%f2130, %f2129, 0f3F8000A8, 0f38D1B717;
	fma.rn.f32 	%f2131, %f2130, 0f3F8000A8, 0f38D1B717;
	fma.rn.f32 	%f2132, %f2131, 0f3F8000A8, 0f38D1B717;
	fma.rn.f32 	%f2133, %f2132, 0f3F8000A8, 0f38D1B717;
	fma.rn.f32 	%f2134, %f2133, 0f3F8000A8, 0f38D1B717;
	fma.rn.f32 	%f2135, %f2134, 0f3F8000A8, 0f38D1B717;
	fma.rn.f32 	%f2136, %f2135, 0f3F8000A8, 0f38D1B717;
	fma.rn.f32 	%f2137, %f2136, 0f3F8000A8, 0f38D1B717;
	fma.rn.f32 	%f2138, %f2137, 0f3F8000A8, 0f38D1B717;
	fma.rn.f32 	%f2139, %f2138, 0f3F8000A8, 0f38D1B717;
	fma.rn.f32 	%f2140, %f2139, 0f3F8000A8, 0f38D1B717;
	fma.rn.f32 	%f2141, %f2140, 0f3F8000A8, 0f38D1B717;
	fma.rn.f32 	%f2142, %f2141, 0f3F8000A8, 0f38D1B717;
	fma.rn.f32 	%f2143, %f2142, 0f3F8000A8, 0f38D1B717;
	fma.rn.f32 	%f2144, %f2143, 0f3F8000A8, 0f38D1B717;
	fma.rn.f32 	%f2145, %f2144, 0f3F8000A8, 0f38D1B717;
	fma.rn.f32 	%f2146, %f2145, 0f3F8000A8, 0f38D1B717;
	fma.rn.f32 	%f2147, %f2146, 0f3F8000A8, 0f38D1B717;
	fma.rn.f32 	%f2148, %f2147, 0f3F8000A8, 0f38D1B717;
	fma.rn.f32 	%f2149, %f2148, 0f3F8000A8, 0f38D1B717;
	fma.rn.f32 	%f2150, %f2149, 0f3F8000A8, 0f38D1B717;
	fma.rn.f32 	%f2151, %f2150, 0f3F8000A8, 0f38D1B717;
	fma.rn.f32 	%f2152, %f2151, 0f3F8000A8, 0f38D1B717;
	fma.rn.f32 	%f2153, %f2152, 0f3F8000A8, 0f38D1B717;
	fma.rn.f32 	%f2154, %f2153, 0f3F8000A8, 0f38D1B717;
	fma.rn.f32 	%f2155, %f2154, 0f3F8000A8, 0f38D1B717;
	fma.rn.f32 	%f2156, %f2155, 0f3F8000A8, 0f38D1B717;
	fma.rn.f32 	%f2157, %f2156, 0f3F8000A8, 0f38D1B717;
	fma.rn.f32 	%f2158, %f2157, 0f3F8000A8, 0f38D1B717;
	fma.rn.f32 	%f2159, %f2158, 0f3F8000A8, 0f38D1B717;
	fma.rn.f32 	%f2160, %f2159, 0f3F8000A8, 0f38D1B717;
	fma.rn.f32 	%f2161, %f2160, 0f3F8000A8, 0f38D1B717;
	fma.rn.f32 	%f2162, %f2161, 0f3F8000A8, 0f38D1B717;
	fma.rn.f32 	%f2163, %f2162, 0f3F8000A8, 0f38D1B717;
	fma.rn.f32 	%f2164, %f2163, 0f3F8000A8, 0f38D1B717;
	fma.rn.f32 	%f2165, %f2164, 0f3F8000A8, 0f38D1B717;
	fma.rn.f32 	%f2166, %f2165, 0f3F8000A8, 0f38D1B717;
	fma.rn.f32 	%f2167, %f2166, 0f3F8000A8, 0f38D1B717;
	fma.rn.f32 	%f2168, %f2167, 0f3F8000A8, 0f38D1B717;
	fma.rn.f32 	%f2169, %f2168, 0f3F8000A8, 0f38D1B717;
	fma.rn.f32 	%f2170, %f2169, 0f3F8000A8, 0f38D1B717;
	fma.rn.f32 	%f2171, %f2170, 0f3F8000A8, 0f38D1B717;
	fma.rn.f32 	%f2172, %f2171, 0f3F8000A8, 0f38D1B717;
	fma.rn.f32 	%f2173, %f2172, 0f3F8000A8, 0f38D1B717;
	fma.rn.f32 	%f2174, %f2173, 0f3F8000A8, 0f38D1B717;
	fma.rn.f32 	%f2175, %f2174, 0f3F8000A8, 0f38D1B717;
	fma.rn.f32 	%f2176, %f2175, 0f3F8000A8, 0f38D1B717;
	fma.rn.f32 	%f2177, %f2176, 0f3F8000A8, 0f38D1B717;
	fma.rn.f32 	%f2178, %f2177, 0f3F8000A8, 0f38D1B717;
	fma.rn.f32 	%f2179, %f2178, 0f3F8000A8, 0f38D1B717;
	fma.rn.f32 	%f2180, %f2179, 0f3F8000A8, 0f38D1B717;
	fma.rn.f32 	%f2181, %f2180, 0f3F8000A8, 0f38D1B717;
	fma.rn.f32 	%f2182, %f2181, 0f3F8000A8, 0f38D1B717;
	fma.rn.f32 	%f2183, %f2182, 0f3F8000A8, 0f38D1B717;
	fma.rn.f32 	%f2184, %f2183, 0f3F8000A8, 0f38D1B717;
	fma.rn.f32 	%f2185, %f2184, 0f3F8000A8, 0f38D1B717;
	fma.rn.f32 	%f2186, %f2185, 0f3F8000A8, 0f38D1B717;
	fma.rn.f32 	%f2187, %f2186, 0f3F8000A8, 0f38D1B717;
	fma.rn.f32 	%f2188, %f2187, 0f3F8000A8, 0f38D1B717;
	fma.rn.f32 	%f2189, %f2188, 0f3F8000A8, 0f38D1B717;
	fma.rn.f32 	%f2190, %f2189, 0f3F8000A8, 0f38D1B717;
	fma.rn.f32 	%f2191, %f2190, 0f3F8000A8, 0f38D1B717;
	fma.rn.f32 	%f2192, %f2191, 0f3F8000A8, 0f38D1B717;
	fma.rn.f32 	%f2193, %f2192, 0f3F8000A8, 0f38D1B717;
	fma.rn.f32 	%f2194, %f2193, 0f3F8000A8, 0f38D1B717;
	fma.rn.f32 	%f2195, %f2194, 0f3F8000A8, 0f38D1B717;
	fma.rn.f32 	%f2196, %f2195, 0f3F8000A8, 0f38D1B717;
	fma.rn.f32 	%f2197, %f2196, 0f3F8000A8, 0f38D1B717;
	fma.rn.f32 	%f2198, %f2197, 0f3F8000A8, 0f38D1B717;
	fma.rn.f32 	%f2199, %f2198, 0f3F8000A8, 0f38D1B717;
	fma.rn.f32 	%f2200, %f2199, 0f3F8000A8, 0f38D1B717;
	fma.rn.f32 	%f2201, %f2200, 0f3F8000A8, 0f38D1B717;
	fma.rn.f32 	%f2202, %f2201, 0f3F8000A8, 0f38D1B717;
	fma.rn.f32 	%f2203, %f2202, 0f3F8000A8, 0f38D1B717;
	fma.rn.f32 	%f2204, %f2203, 0f3F8000A8, 0f38D1B717;
	fma.rn.f32 	%f2205, %f2204, 0f3F8000A8, 0f38D1B717;
	fma.rn.f32 	%f2206, %f2205, 0f3F8000A8, 0f38D1B717;
	fma.rn.f32 	%f2207, %f2206, 0f3F8000A8, 0f38D1B717;
	fma.rn.f32 	%f2208, %f2207, 0f3F8000A8, 0f38D1B717;
	fma.rn.f32 	%f2209, %f2208, 0f3F8000A8, 0f38D1B717;
	fma.rn.f32 	%f2210, %f2209, 0f3F8000A8, 0f38D1B717;
	fma.rn.f32 	%f2211, %f2210, 0f3F8000A8, 0f38D1B717;
	fma.rn.f32 	%f2212, %f2211, 0f3F8000A8, 0f38D1B717;
	fma.rn.f32 	%f2213, %f2212, 0f3F8000A8, 0f38D1B717;
	fma.rn.f32 	%f2214, %f2213, 0f3F8000A8, 0f38D1B717;
	fma.rn.f32 	%f2215, %f2214, 0f3F8000A8, 0f38D1B717;
	fma.rn.f32 	%f2216, %f2215, 0f3F8000A8, 0f38D1B717;
	fma.rn.f32 	%f2217, %f2216, 0f3F8000A8, 0f38D1B717;
	fma.rn.f32 	%f2218, %f2217, 0f3F8000A8, 0f38D1B717;
	fma.rn.f32 	%f2219, %f2218, 0f3F8000A8, 0f38D1B717;
	fma.rn.f32 	%f2220, %f2219, 0f3F8000A8, 0f38D1B717;
	fma.rn.f32 	%f2221, %f2220, 0f3F8000A8, 0f38D1B717;
	fma.rn.f32 	%f2222, %f2221, 0f3F8000A8, 0f38D1B717;
	fma.rn.f32 	%f2223, %f2222, 0f3F8000A8, 0f38D1B717;
	fma.rn.f32 	%f2224, %f2223, 0f3F8000A8, 0f38D1B717;
	fma.rn.f32 	%f2225, %f2224, 0f3F8000A8, 0f38D1B717;
	fma.rn.f32 	%f2226, %f2225, 0f3F8000A8, 0f38D1B717;
	fma.rn.f32 	%f2227, %f2226, 0f3F8000A8, 0f38D1B717;
	fma.rn.f32 	%f2228, %f2227, 0f3F8000A8, 0f38D1B717;
	fma.rn.f32 	%f2229, %f2228, 0f3F8000A8, 0f38D1B717;
	fma.rn.f32 	%f2230, %f2229, 0f3F8000A8, 0f38D1B717;
	fma.rn.f32 	%f2231, %f2230, 0f3F8000A8, 0f38D1B717;
	fma.rn.f32 	%f2232, %f2231, 0f3F8000A8, 0f38D1B717;
	fma.rn.f32 	%f2233, %f2232, 0f3F8000A8, 0f38D1B717;
	fma.rn.f32 	%f2234, %f2233, 0f3F8000A8, 0f38D1B717;
	fma.rn.f32 	%f2235, %f2234, 0f3F8000A8, 0f38D1B717;
	fma.rn.f32 	%f2236, %f2235, 0f3F8000A8, 0f38D1B717;
	fma.rn.f32 	%f2237, %f2236, 0f3F8000A8, 0f38D1B717;
	fma.rn.f32 	%f2238, %f2237, 0f3F8000A8, 0f38D1B717;
	fma.rn.f32 	%f2239, %f2238, 0f3F8000A8, 0f38D1B717;
	fma.rn.f32 	%f2240, %f2239, 0f3F8000A8, 0f38D1B717;
	fma.rn.f32 	%f2241, %f2240, 0f3F8000A8, 0f38D1B717;
	fma.rn.f32 	%f2242, %f2241, 0f3F8000A8, 0f38D1B717;
	fma.rn.f32 	%f2243, %f2242, 0f3F8000A8, 0f38D1B717;
	fma.rn.f32 	%f2244, %f2243, 0f3F8000A8, 0f38D1B717;
	fma.rn.f32 	%f2245, %f2244, 0f3F8000A8, 0f38D1B717;
	fma.rn.f32 	%f2246, %f2245, 0f3F8000A8, 0f38D1B717;
	fma.rn.f32 	%f2247, %f2246, 0f3F8000A8, 0f38D1B717;
	fma.rn.f32 	%f2248, %f2247, 0f3F8000A8, 0f38D1B717;
	fma.rn.f32 	%f2249, %f2248, 0f3F8000A8, 0f38D1B717;
	fma.rn.f32 	%f2250, %f2249, 0f3F8000A8, 0f38D1B717;
	fma.rn.f32 	%f2251, %f2250, 0f3F8000A8, 0f38D1B717;
	fma.rn.f32 	%f2252, %f2251, 0f3F8000A8, 0f38D1B717;
	fma.rn.f32 	%f2253, %f2252, 0f3F8000A8, 0f38D1B717;
	fma.rn.f32 	%f2254, %f2253, 0f3F8000A8, 0f38D1B717;
	fma.rn.f32 	%f2255, %f2254, 0f3F8000A8, 0f38D1B717;
	fma.rn.f32 	%f2256, %f2255, 0f3F8000A8, 0f38D1B717;
	fma.rn.f32 	%f2257, %f2256, 0f3F8000A8, 0f38D1B717;
	fma.rn.f32 	%f2258, %f2257, 0f3F8000A8, 0f38D1B717;
	fma.rn.f32 	%f2259, %f2258, 0f3F8000A8, 0f38D1B717;
	fma.rn.f32 	%f2260, %f2259, 0f3F8000A8, 0f38D1B717;
	fma.rn.f32 	%f2261, %f2260, 0f3F8000A8, 0f38D1B717;
	fma.rn.f32 	%f2262, %f2261, 0f3F8000A8, 0f38D1B717;
	fma.rn.f32 	%f2263, %f2262, 0f3F8000A8, 0f38D1B717;
	fma.rn.f32 	%f2264, %f2263, 0f3F8000A8, 0f38D1B717;
	fma.rn.f32 	%f2265, %f2264, 0f3F8000A8, 0f38D1B717;
	fma.rn.f32 	%f2266, %f2265, 0f3F8000A8, 0f38D1B717;
	fma.rn.f32 	%f2267, %f2266, 0f3F8000A8, 0f38D1B717;
	fma.rn.f32 	%f2268, %f2267, 0f3F8000A8, 0f38D1B717;
	fma.rn.f32 	%f2269, %f2268, 0f3F8000A8, 0f38D1B717;
	fma.rn.f32 	%f2270, %f2269, 0f3F8000A8, 0f38D1B717;
	fma.rn.f32 	%f2271, %f2270, 0f3F8000A8, 0f38D1B717;
	fma.rn.f32 	%f2272, %f2271, 0f3F8000A8, 0f38D1B717;
	fma.rn.f32 	%f2273, %f2272, 0f3F8000A8, 0f38D1B717;
	fma.rn.f32 	%f2274, %f2273, 0f3F8000A8, 0f38D1B717;
	fma.rn.f32 	%f2275, %f2274, 0f3F8000A8, 0f38D1B717;
	fma.rn.f32 	%f2276, %f2275, 0f3F8000A8, 0f38D1B717;
	fma.rn.f32 	%f2277, %f2276, 0f3F8000A8, 0f38D1B717;
	fma.rn.f32 	%f2278, %f2277, 0f3F8000A8, 0f38D1B717;
	fma.rn.f32 	%f2279, %f2278, 0f3F8000A8, 0f38D1B717;
	fma.rn.f32 	%f2280, %f2279, 0f3F8000A8, 0f38D1B717;
	fma.rn.f32 	%f2281, %f2280, 0f3F8000A8, 0f38D1B717;
	fma.rn.f32 	%f2282, %f2281, 0f3F8000A8, 0f38D1B717;
	fma.rn.f32 	%f2283, %f2282, 0f3F8000A8, 0f38D1B717;
	fma.rn.f32 	%f2284, %f2283, 0f3F8000A8, 0f38D1B717;
	fma.rn.f32 	%f2285, %f2284, 0f3F8000A8, 0f38D1B717;
	fma.rn.f32 	%f2286, %f2285, 0f3F8000A8, 0f38D1B717;
	fma.rn.f32 	%f2287, %f2286, 0f3F8000A8, 0f38D1B717;
	fma.rn.f32 	%f2288, %f2287, 0f3F8000A8, 0f38D1B717;
	fma.rn.f32 	%f2289, %f2288, 0f3F8000A8, 0f38D1B717;
	fma.rn.f32 	%f2290, %f2289, 0f3F8000A8, 0f38D1B717;
	fma.rn.f32 	%f2291, %f2290, 0f3F8000A8, 0f38D1B717;
	fma.rn.f32 	%f2292, %f2291, 0f3F8000A8, 0f38D1B717;
	fma.rn.f32 	%f2293, %f2292, 0f3F8000A8, 0f38D1B717;
	fma.rn.f32 	%f2294, %f2293, 0f3F8000A8, 0f38D1B717;
	fma.rn.f32 	%f2295, %f2294, 0f3F8000A8, 0f38D1B717;
	fma.rn.f32 	%f2296, %f2295, 0f3F8000A8, 0f38D1B717;
	fma.rn.f32 	%f2297, %f2296, 0f3F8000A8, 0f38D1B717;
	fma.rn.f32 	%f2298, %f2297, 0f3F8000A8, 0f38D1B717;
	fma.rn.f32 	%f2299, %f2298, 0f3F8000A8, 0f38D1B717;
	fma.rn.f32 	%f2300, %f2299, 0f3F8000A8, 0f38D1B717;
	fma.rn.f32 	%f2301, %f2300, 0f3F8000A8, 0f38D1B717;
	fma.rn.f32 	%f2302, %f2301, 0f3F8000A8, 0f38D1B717;
	fma.rn.f32 	%f2303, %f2302, 0f3F8000A8, 0f38D1B717;
	fma.rn.f32 	%f2304, %f2303, 0f3F8000A8, 0f38D1B717;
	fma.rn.f32 	%f2305, %f2304, 0f3F8000A8, 0f38D1B717;
	fma.rn.f32 	%f2306, %f2305, 0f3F8000A8, 0f38D1B717;
	fma.rn.f32 	%f2307, %f2306, 0f3F8000A8, 0f38D1B717;
	fma.rn.f32 	%f2308, %f2307, 0f3F8000A8, 0f38D1B717;
	fma.rn.f32 	%f2309, %f2308, 0f3F8000A8, 0f38D1B717;
	fma.rn.f32 	%f2310, %f2309, 0f3F8000A8, 0f38D1B717;
	fma.rn.f32 	%f2311, %f2310, 0f3F8000A8, 0f38D1B717;
	fma.rn.f32 	%f2312, %f2311, 0f3F8000A8, 0f38D1B717;
	fma.rn.f32 	%f2313, %f2312, 0f3F8000A8, 0f38D1B717;
	fma.rn.f32 	%f2314, %f2313, 0f3F8000A8, 0f38D1B717;
	fma.rn.f32 	%f2315, %f2314, 0f3F8000A8, 0f38D1B717;
	fma.rn.f32 	%f2316, %f2315, 0f3F8000A8, 0f38D1B717;
	fma.rn.f32 	%f2317, %f2316, 0f3F8000A8, 0f38D1B717;
	fma.rn.f32 	%f2318, %f2317, 0f3F8000A8, 0f38D1B717;
	fma.rn.f32 	%f2319, %f2318, 0f3F8000A8, 0f38D1B717;
	fma.rn.f32 	%f2320, %f2319, 0f3F8000A8, 0f38D1B717;
	fma.rn.f32 	%f2321, %f2320, 0f3F8000A8, 0f38D1B717;
	fma.rn.f32 	%f2322, %f2321, 0f3F8000A8, 0f38D1B717;
	fma.rn.f32 	%f2323, %f2322, 0f3F8000A8, 0f38D1B717;
	fma.rn.f32 	%f2324, %f2323, 0f3F8000A8, 0f38D1B717;
	fma.rn.f32 	%f2325, %f2324, 0f3F8000A8, 0f38D1B717;
	fma.rn.f32 	%f2326, %f2325, 0f3F8000A8, 0f38D1B717;
	fma.rn.f32 	%f2327, %f2326, 0f3F8000A8, 0f38D1B717;
	fma.rn.f32 	%f2328, %f2327, 0f3F8000A8, 0f38D1B717;
	fma.rn.f32 	%f2329, %f2328, 0f3F8000A8, 0f38D1B717;
	fma.rn.f32 	%f2330, %f2329, 0f3F8000A8, 0f38D1B717;
	fma.rn.f32 	%f2331, %f2330, 0f3F8000A8, 0f38D1B717;
	fma.rn.f32 	%f2332, %f2331, 0f3F8000A8, 0f38D1B717;
	fma.rn.f32 	%f2333, %f2332, 0f3F8000A8, 0f38D1B717;
	fma.rn.f32 	%f2334, %f2333, 0f3F8000A8, 0f38D1B717;
	fma.rn.f32 	%f2335, %f2334, 0f3F8000A8, 0f38D1B717;
	fma.rn.f32 	%f2336, %f2335, 0f3F8000A8, 0f38D1B717;
	fma.rn.f32 	%f2337, %f2336, 0f3F8000A8, 0f38D1B717;
	fma.rn.f32 	%f2338, %f2337, 0f3F8000A8, 0f38D1B717;
	fma.rn.f32 	%f2339, %f2338, 0f3F8000A8, 0f38D1B717;
	fma.rn.f32 	%f2340, %f2339, 0f3F8000A8, 0f38D1B717;
	fma.rn.f32 	%f2341, %f2340, 0f3F8000A8, 0f38D1B717;
	fma.rn.f32 	%f2342, %f2341, 0f3F8000A8, 0f38D1B717;
	fma.rn.f32 	%f2343, %f2342, 0f3F8000A8, 0f38D1B717;
	fma.rn.f32 	%f2344, %f2343, 0f3F8000A8, 0f38D1B717;
	fma.rn.f32 	%f2345, %f2344, 0f3F8000A8, 0f38D1B717;
	fma.rn.f32 	%f2346, %f2345, 0f3F8000A8, 0f38D1B717;
	fma.rn.f32 	%f2347, %f2346, 0f3F8000A8, 0f38D1B717;
	fma.rn.f32 	%f2348, %f2347, 0f3F8000A8, 0f38D1B717;
	fma.rn.f32 	%f2349, %f2348, 0f3F8000A8, 0f38D1B717;
	fma.rn.f32 	%f2350, %f2349, 0f3F8000A8, 0f38D1B717;
	fma.rn.f32 	%f2351, %f2350, 0f3F8000A8, 0f38D1B717;
	fma.rn.f32 	%f2352, %f2351, 0f3F8000A8, 0f38D1B717;
	fma.rn.f32 	%f2353, %f2352, 0f3F8000A8, 0f38D1B717;
	fma.rn.f32 	%f2354, %f2353, 0f3F8000A8, 0f38D1B717;
	fma.rn.f32 	%f2355, %f2354, 0f3F8000A8, 0f38D1B717;
	fma.rn.f32 	%f2356, %f2355, 0f3F8000A8, 0f38D1B717;
	fma.rn.f32 	%f2357, %f2356, 0f3F8000A8, 0f38D1B717;
	fma.rn.f32 	%f2358, %f2357, 0f3F8000A8, 0f38D1B717;
	fma.rn.f32 	%f2359, %f2358, 0f3F8000A8, 0f38D1B717;
	fma.rn.f32 	%f2360, %f2359, 0f3F8000A8, 0f38D1B717;
	fma.rn.f32 	%f2361, %f2360, 0f3F8000A8, 0f38D1B717;
	fma.rn.f32 	%f2362, %f2361, 0f3F8000A8, 0f38D1B717;
	fma.rn.f32 	%f2363, %f2362, 0f3F8000A8, 0f38D1B717;
	fma.rn.f32 	%f2364, %f2363, 0f3F8000A8, 0f38D1B717;
	fma.rn.f32 	%f2365, %f2364, 0f3F8000A8, 0f38D1B717;
	fma.rn.f32 	%f2366, %f2365, 0f3F8000A8, 0f38D1B717;
	fma.rn.f32 	%f2367, %f2366, 0f3F8000A8, 0f38D1B717;
	fma.rn.f32 	%f2368, %f2367, 0f3F8000A8, 0f38D1B717;
	fma.rn.f32 	%f2369, %f2368, 0f3F8000A8, 0f38D1B717;
	fma.rn.f32 	%f2370, %f2369, 0f3F8000A8, 0f38D1B717;
	fma.rn.f32 	%f2371, %f2370, 0f3F8000A8, 0f38D1B717;
	fma.rn.f32 	%f2372, %f2371, 0f3F8000A8, 0f38D1B717;
	fma.rn.f32 	%f2373, %f2372, 0f3F8000A8, 0f38D1B717;
	fma.rn.f32 	%f2374, %f2373, 0f3F8000A8, 0f38D1B717;
	fma.rn.f32 	%f2375, %f2374, 0f3F8000A8, 0f38D1B717;
	fma.rn.f32 	%f2376, %f2375, 0f3F8000A8, 0f38D1B717;
	fma.rn.f32 	%f2377, %f2376, 0f3F8000A8, 0f38D1B717;
	fma.rn.f32 	%f2378, %f2377, 0f3F8000A8, 0f38D1B717;
	fma.rn.f32 	%f2379, %f2378, 0f3F8000A8, 0f38D1B717;
	fma.rn.f32 	%f2380, %f2379, 0f3F8000A8, 0f38D1B717;
	fma.rn.f32 	%f2381, %f2380, 0f3F8000A8, 0f38D1B717;
	fma.rn.f32 	%f2382, %f2381, 0f3F8000A8, 0f38D1B717;
	fma.rn.f32 	%f2383, %f2382, 0f3F8000A8, 0f38D1B717;
	fma.rn.f32 	%f2384, %f2383, 0f3F8000A8, 0f38D1B717;
	fma.rn.f32 	%f2385, %f2384, 0f3F8000A8, 0f38D1B717;
	fma.rn.f32 	%f2386, %f2385, 0f3F8000A8, 0f38D1B717;
	fma.rn.f32 	%f2387, %f2386, 0f3F8000A8, 0f38D1B717;
	fma.rn.f32 	%f2388, %f2387, 0f3F8000A8, 0f38D1B717;
	fma.rn.f32 	%f2389, %f2388, 0f3F8000A8, 0f38D1B717;
	fma.rn.f32 	%f2390, %f2389, 0f3F8000A8, 0f38D1B717;
	fma.rn.f32 	%f2391, %f2390, 0f3F8000A8, 0f38D1B717;
	fma.rn.f32 	%f2392, %f2391, 0f3F8000A8, 0f38D1B717;
	fma.rn.f32 	%f2393, %f2392, 0f3F8000A8, 0f38D1B717;
	fma.rn.f32 	%f2394, %f2393, 0f3F8000A8, 0f38D1B717;
	fma.rn.f32 	%f2395, %f2394, 0f3F8000A8, 0f38D1B717;
	fma.rn.f32 	%f2396, %f2395, 0f3F8000A8, 0f38D1B717;
	fma.rn.f32 	%f2397, %f2396, 0f3F8000A8, 0f38D1B717;
	fma.rn.f32 	%f2398, %f2397, 0f3F8000A8, 0f38D1B717;
	fma.rn.f32 	%f2399, %f2398, 0f3F8000A8, 0f38D1B717;
	fma.rn.f32 	%f2400, %f2399, 0f3F8000A8, 0f38D1B717;
	fma.rn.f32 	%f2401, %f2400, 0f3F8000A8, 0f38D1B717;
	fma.rn.f32 	%f2402, %f2401, 0f3F8000A8, 0f38D1B717;
	fma.rn.f32 	%f2403, %f2402, 0f3F8000A8, 0f38D1B717;
	fma.rn.f32 	%f2404, %f2403, 0f3F8000A8, 0f38D1B717;
	fma.rn.f32 	%f2405, %f2404, 0f3F8000A8, 0f38D1B717;
	fma.rn.f32 	%f2406, %f2405, 0f3F8000A8, 0f38D1B717;
	fma.rn.f32 	%f2407, %f2406, 0f3F8000A8, 0f38D1B717;
	fma.rn.f32 	%f2408, %f2407, 0f3F8000A8, 0f38D1B717;
	fma.rn.f32 	%f2409, %f2408, 0f3F8000A8, 0f38D1B717;
	fma.rn.f32 	%f2410, %f2409, 0f3F8000A8, 0f38D1B717;
	fma.rn.f32 	%f2411, %f2410, 0f3F8000A8, 0f38D1B717;
	fma.rn.f32 	%f2412, %f2411, 0f3F8000A8, 0f38D1B717;
	fma.rn.f32 	%f2413, %f2412, 0f3F8000A8, 0f38D1B717;
	fma.rn.f32 	%f2414, %f2413, 0f3F8000A8, 0f38D1B717;
	fma.rn.f32 	%f2415, %f2414, 0f3F8000A8, 0f38D1B717;
	fma.rn.f32 	%f2416, %f2415, 0f3F8000A8, 0f38D1B717;
	fma.rn.f32 	%f2417, %f2416, 0f3F8000A8, 0f38D1B717;
	fma.rn.f32 	%f2418, %f2417, 0f3F8000A8, 0f38D1B717;
	fma.rn.f32 	%f2419, %f2418, 0f3F8000A8, 0f38D1B717;
	fma.rn.f32 	%f2420, %f2419, 0f3F8000A8, 0f38D1B717;
	fma.rn.f32 	%f2421, %f2420, 0f3F8000A8, 0f38D1B717;
	fma.rn.f32 	%f2422, %f2421, 0f3F8000A8, 0f38D1B717;
	fma.rn.f32 	%f2423, %f2422, 0f3F8000A8, 0f38D1B717;
	fma.rn.f32 	%f2424, %f2423, 0f3F8000A8, 0f38D1B717;
	fma.rn.f32 	%f2425, %f2424, 0f3F8000A8, 0f38D1B717;
	fma.rn.f32 	%f2426, %f2425, 0f3F8000A8, 0f38D1B717;
	fma.rn.f32 	%f2427, %f2426, 0f3F8000A8, 0f38D1B717;
	fma.rn.f32 	%f2428, %f2427, 0f3F8000A8, 0f38D1B717;
	fma.rn.f32 	%f2429, %f2428, 0f3F8000A8, 0f38D1B717;
	fma.rn.f32 	%f2430, %f2429, 0f3F8000A8, 0f38D1B717;
	fma.rn.f32 	%f2431, %f2430, 0f3F8000A8, 0f38D1B717;
	fma.rn.f32 	%f2432, %f2431, 0f3F8000A8, 0f38D1B717;
	fma.rn.f32 	%f2433, %f2432, 0f3F8000A8, 0f38D1B717;
	fma.rn.f32 	%f2434, %f2433, 0f3F8000A8, 0f38D1B717;
	fma.rn.f32 	%f2435, %f2434, 0f3F8000A8, 0f38D1B717;
	fma.rn.f32 	%f2436, %f2435, 0f3F8000A8, 0f38D1B717;
	fma.rn.f32 	%f2437, %f2436, 0f3F8000A8, 0f38D1B717;
	fma.rn.f32 	%f2438, %f2437, 0f3F8000A8, 0f38D1B717;
	fma.rn.f32 	%f2439, %f2438, 0f3F8000A8, 0f38D1B717;
	fma.rn.f32 	%f2440, %f2439, 0f3F8000A8, 0f38D1B717;
	fma.rn.f32 	%f2441, %f2440, 0f3F8000A8, 0f38D1B717;
	fma.rn.f32 	%f2442, %f2441, 0f3F8000A8, 0f38D1B717;
	fma.rn.f32 	%f2443, %f2442, 0f3F8000A8, 0f38D1B717;
	fma.rn.f32 	%f2444, %f2443, 0f3F8000A8, 0f38D1B717;
	fma.rn.f32 	%f2445, %f2444, 0f3F8000A8, 0f38D1B717;
	fma.rn.f32 	%f2446, %f2445, 0f3F8000A8, 0f38D1B717;
	fma.rn.f32 	%f2447, %f2446, 0f3F8000A8, 0f38D1B717;
	fma.rn.f32 	%f2448, %f2447, 0f3F8000A8, 0f38D1B717;
	fma.rn.f32 	%f2449, %f2448, 0f3F8000A8, 0f38D1B717;
	fma.rn.f32 	%f2450, %f2449, 0f3F8000A8, 0f38D1B717;
	fma.rn.f32 	%f2451, %f2450, 0f3F8000A8, 0f38D1B717;
	fma.rn.f32 	%f2452, %f2451, 0f3F8000A8, 0f38D1B717;
	fma.rn.f32 	%f2453, %f2452, 0f3F8000A8, 0f38D1B717;
	fma.rn.f32 	%f2454, %f2453, 0f3F8000A8, 0f38D1B717;
	fma.rn.f32 	%f2455, %f2454, 0f3F8000A8, 0f38D1B717;
	fma.rn.f32 	%f2456, %f2455, 0f3F8000A8, 0f38D1B717;
	fma.rn.f32 	%f2457, %f2456, 0f3F8000A8, 0f38D1B717;
	fma.rn.f32 	%f2458, %f2457, 0f3F8000A8, 0f38D1B717;
	fma.rn.f32 	%f2459, %f2458, 0f3F8000A8, 0f38D1B717;
	fma.rn.f32 	%f2460, %f2459, 0f3F8000A8, 0f38D1B717;
	fma.rn.f32 	%f2461, %f2460, 0f3F8000A8, 0f38D1B717;
	fma.rn.f32 	%f2462, %f2461, 0f3F8000A8, 0f38D1B717;
	fma.rn.f32 	%f2463, %f2462, 0f3F8000A8, 0f38D1B717;
	fma.rn.f32 	%f2464, %f2463, 0f3F8000A8, 0f38D1B717;
	fma.rn.f32 	%f2465, %f2464, 0f3F8000A8, 0f38D1B717;
	fma.rn.f32 	%f2466, %f2465, 0f3F8000A8, 0f38D1B717;
	fma.rn.f32 	%f2467, %f2466, 0f3F8000A8, 0f38D1B717;
	fma.rn.f32 	%f2468, %f2467, 0f3F8000A8, 0f38D1B717;
	fma.rn.f32 	%f2469, %f2468, 0f3F8000A8, 0f38D1B717;
	fma.rn.f32 	%f2470, %f2469, 0f3F8000A8, 0f38D1B717;
	fma.rn.f32 	%f2471, %f2470, 0f3F8000A8, 0f38D1B717;
	fma.rn.f32 	%f2472, %f2471, 0f3F8000A8, 0f38D1B717;
	fma.rn.f32 	%f2473, %f2472, 0f3F8000A8, 0f38D1B717;
	fma.rn.f32 	%f2474, %f2473, 0f3F8000A8, 0f38D1B717;
	fma.rn.f32 	%f2475, %f2474, 0f3F8000A8, 0f38D1B717;
	fma.rn.f32 	%f2476, %f2475, 0f3F8000A8, 0f38D1B717;
	fma.rn.f32 	%f2477, %f2476, 0f3F8000A8, 0f38D1B717;
	fma.rn.f32 	%f2478, %f2477, 0f3F8000A8, 0f38D1B717;
	fma.rn.f32 	%f2479, %f2478, 0f3F8000A8, 0f38D1B717;
	fma.rn.f32 	%f2480, %f2479, 0f3F8000A8, 0f38D1B717;
	fma.rn.f32 	%f2481, %f2480, 0f3F8000A8, 0f38D1B717;
	fma.rn.f32 	%f2482, %f2481, 0f3F8000A8, 0f38D1B717;
	fma.rn.f32 	%f2483, %f2482, 0f3F8000A8, 0f38D1B717;
	fma.rn.f32 	%f2484, %f2483, 0f3F8000A8, 0f38D1B717;
	fma.rn.f32 	%f2485, %f2484, 0f3F8000A8, 0f38D1B717;
	fma.rn.f32 	%f2486, %f2485, 0f3F8000A8, 0f38D1B717;
	fma.rn.f32 	%f2487, %f2486, 0f3F8000A8, 0f38D1B717;
	fma.rn.f32 	%f2488, %f2487, 0f3F8000A8, 0f38D1B717;
	fma.rn.f32 	%f2489, %f2488, 0f3F8000A8, 0f38D1B717;
	fma.rn.f32 	%f2490, %f2489, 0f3F8000A8, 0f38D1B717;
	fma.rn.f32 	%f2491, %f2490, 0f3F8000A8, 0f38D1B717;
	fma.rn.f32 	%f2492, %f2491, 0f3F8000A8, 0f38D1B717;
	fma.rn.f32 	%f2493, %f2492, 0f3F8000A8, 0f38D1B717;
	fma.rn.f32 	%f2494, %f2493, 0f3F8000A8, 0f38D1B717;
	fma.rn.f32 	%f2495, %f2494, 0f3F8000A8, 0f38D1B717;
	fma.rn.f32 	%f2496, %f2495, 0f3F8000A8, 0f38D1B717;
	fma.rn.f32 	%f2497, %f2496, 0f3F8000A8, 0f38D1B717;
	fma.rn.f32 	%f2498, %f2497, 0f3F8000A8, 0f38D1B717;
	fma.rn.f32 	%f2499, %f2498, 0f3F8000A8, 0f38D1B717;
	fma.rn.f32 	%f2500, %f2499, 0f3F8000A8, 0f38D1B717;
	fma.rn.f32 	%f2501, %f2500, 0f3F8000A8, 0f38D1B717;
	st.global.f32 	[%rd4], %f2501;
	ret;

}


// ===== COMPILED SASS (sm_100) =====

	.target	sm_100

	.elftype	@"ET_EXEC"


//--------------------- .note.nv.tkinfo           --------------------------
	.section	.note.nv.tkinfo,"",@"SHT_NOTE"
	.sectionflags	@"SHF_NOTE_NV_TKINFO"
	.tkinfo
        /*0018*/ 	.word	0x00000002
        /*0030*/ 	.string	""
        /*0030*/ 	.string	"ptxas"
        /*0030*/ 	.string	"Cuda compilation tools, release 13.0, V13.0.88"
        /*0030*/ 	.string	"Build cuda_13.0.r13.0/compiler.36424714_0"
        /*0030*/ 	.string	"-arch sm_100 -m 64 "



//--------------------- .note.nv.cuinfo           --------------------------
	.section	.note.nv.cuinfo,"",@"SHT_NOTE"
	.sectionflags	@"SHF_NOTE_NV_CUINFO"
        /*0018*/ 	.short	0x0002
        /*001a*/ 	.short	0x0064
        /*001c*/ 	.short	0x0082
	.zero		2


//--------------------- .nv.info                  --------------------------
	.section	.nv.info,"",@"SHT_CUDA_INFO"
	.align	4


	//----- nvinfo : EIATTR_REGCOUNT
	.align		4
        /*0000*/ 	.byte	0x04, 0x2f
        /*0002*/ 	.short	(.L_1 - .L_0)
	.align		4
.L_0:
        /*0004*/ 	.word	index@(_Z8mykernelPf)
        /*0008*/ 	.word	0x00000008


	//----- nvinfo : EIATTR_FRAME_SIZE
	.align		4
.L_1:
        /*000c*/ 	.byte	0x04, 0x11
        /*000e*/ 	.short	(.L_3 - .L_2)
	.align		4
.L_2:
        /*0010*/ 	.word	index@(_Z8mykernelPf)
        /*0014*/ 	.word	0x00000000


	//----- nvinfo : EIATTR_MIN_STACK_SIZE
	.align		4
.L_3:
        /*0018*/ 	.byte	0x04, 0x12
        /*001a*/ 	.short	(.L_5 - .L_4)
	.align		4
.L_4:
        /*001c*/ 	.word	index@(_Z8mykernelPf)
        /*0020*/ 	.word	0x00000000
.L_5:


//--------------------- .nv.compat                --------------------------
	.section	.nv.compat,"",@"SHT_CUDA_COMPAT_INFO"
	.align	4
        /*0000*/ 	.byte	0x02, 0x09, 0x00, 0x00, 0x02, 0x02, 0x01, 0x00, 0x02, 0x05, 0x05, 0x00, 0x03, 0x07, 0x01, 0x01
        /*0010*/ 	.byte	0x02, 0x03, 0x00, 0x00, 0x02, 0x06, 0x01, 0x00, 0x04, 0x0b, 0x08, 0x00, 0x09, 0x00, 0x00, 0x00
        /*0020*/ 	.byte	0x00, 0x00, 0x00, 0x00


//--------------------- .nv.info._Z8mykernelPf    --------------------------
	.section	.nv.info._Z8mykernelPf,"",@"SHT_CUDA_INFO"
	.sectionflags	@""
	.align	4


	//----- nvinfo : EIATTR_CUDA_API_VERSION
	.align		4
        /*0000*/ 	.byte	0x04, 0x37
        /*0002*/ 	.short	(.L_7 - .L_6)
.L_6:
        /*0004*/ 	.word	0x00000082


	//----- nvinfo : EIATTR_KPARAM_INFO
	.align		4
.L_7:
        /*0008*/ 	.byte	0x04, 0x17
        /*000a*/ 	.short	(.L_9 - .L_8)
.L_8:
        /*000c*/ 	.word	0x00000000
        /*0010*/ 	.short	0x0000
        /*0012*/ 	.short	0x0000
        /*0014*/ 	.byte	0x00, 0xf5, 0x21, 0x00


	//----- nvinfo : EIATTR_SPARSE_MMA_MASK
	.align		4
.L_9:
        /*0018*/ 	.byte	0x03, 0x50
        /*001a*/ 	.short	0x0000


	//----- nvinfo : EIATTR_MAXREG_COUNT
	.align		4
        /*001c*/ 	.byte	0x03, 0x1b
        /*001e*/ 	.short	0x00ff


	//----- nvinfo : EIATTR_MERCURY_ISA_VERSION
	.align		4
        /*0020*/ 	.byte	0x03, 0x5f
        /*0022*/ 	.short	0x0101


	//----- nvinfo : EIATTR_VRC_CTA_INIT_COUNT
	.align		4
        /*0024*/ 	.byte	0x02, 0x4a
	.zero		1
	.zero		1


	//----- nvinfo : EIATTR_EXIT_INSTR_OFFSETS
	.align		4
        /*0028*/ 	.byte	0x04, 0x1c
        /*002a*/ 	.short	(.L_11 - .L_10)


	//   ....[0]....
.L_10:
        /*002c*/ 	.word	0x00009cf0


	//----- nvinfo : EIATTR_CBANK_PARAM_SIZE
	.align		4
.L_11:
        /*0030*/ 	.byte	0x03, 0x19
        /*0032*/ 	.short	0x0008


	//----- nvinfo : EIATTR_PARAM_CBANK
	.align		4
        /*0034*/ 	.byte	0x04, 0x0a
        /*0036*/ 	.short	(.L_13 - .L_12)
	.align		4
.L_12:
        /*0038*/ 	.word	index@(.nv.constant0._Z8mykernelPf)
        /*003c*/ 	.short	0x0380
        /*003e*/ 	.short	0x0008


	//----- nvinfo : EIATTR_SW_WAR
	.align		4
.L_13:
        /*0040*/ 	.byte	0x04, 0x36
        /*0042*/ 	.short	(.L_15 - .L_14)
.L_14:
        /*0044*/ 	.word	0x00000008
.L_15:


//--------------------- .nv.callgraph             --------------------------
	.section	.nv.callgraph,"",@"SHT_CUDA_CALLGRAPH"
	.align	4
	.sectionentsize	8
	.align		4
        /*0000*/ 	.word	0x00000000
	.align		4
        /*0004*/ 	.word	0xffffffff
	.align		4
        /*0008*/ 	.word	0x00000000
	.align		4
        /*000c*/ 	.word	0xfffffffe
	.align		4
        /*0010*/ 	.word	0x00000000
	.align		4
        /*0014*/ 	.word	0xfffffffd
	.align		4
        /*0018*/ 	.word	0x00000000
	.align		4
        /*001c*/ 	.word	0xfffffffc


//--------------------- .text._Z8mykernelPf       --------------------------
	.section	.text._Z8mykernelPf,"ax",@progbits
	.align	128
        .global         _Z8mykernelPf
        .type           _Z8mykernelPf,@function
        .size           _Z8mykernelPf,(.L_x_1 - _Z8mykernelPf)
        .other          _Z8mykernelPf,@"STO_CUDA_ENTRY STV_DEFAULT"
_Z8mykernelPf:
.text._Z8mykernelPf:
[----:B------:R-:W-:Y:S01]  /*0000*/  LDC R1, c[0x0][0x37c] ;  /* 0x0000df00ff017b82 */ /* 0x000fe20000000800 */
[----:B------:R-:W0:Y:S07]  /*0010*/  S2R R0, SR_TID.X ;  /* 0x0000000000007919 */ /* 0x000e2e0000002100 */
[----:B------:R-:W0:Y:S01]  /*0020*/  S2UR UR6, SR_CTAID.X ;  /* 0x00000000000679c3 */ /* 0x000e220000002500 */
[----:B------:R-:W1:Y:S07]  /*0030*/  LDCU.64 UR4, c[0x0][0x358] ;  /* 0x00006b00ff0477ac */ /* 0x000e6e0008000a00 */
[----:B------:R-:W0:Y:S08]  /*0040*/  LDC R5, c[0x0][0x360] ;  /* 0x0000d800ff057b82 */ /* 0x000e300000000800 */
[----:B------:R-:W2:Y:S01]  /*0050*/  LDC.64 R2, c[0x0][0x380] ;  /* 0x0000e000ff027b82 */ /* 0x000ea20000000a00 */
[----:B0-----:R-:W-:-:S04]  /*0060*/  IMAD R5, R5, UR6, R0 ;  /* 0x0000000605057c24 */ /* 0x001fc8000f8e0200 */
[----:B--2---:R-:W-:-:S05]  /*0070*/  IMAD.WIDE R2, R5, 0x4, R2 ;  /* 0x0000000405027825 */ /* 0x004fca00078e0202 */
[----:B-1----:R-:W2:Y:S01]  /*0080*/  LDG.E R5, desc[UR4][R2.64] ;  /* 0x0000000402057981 */ /* 0x002ea2000c1e1900 */
[----:B------:R-:W-:-:S05]  /*0090*/  HFMA2 R0, -RZ, RZ, 1.875, 1.0013580322265625e-05 ;  /* 0x3f8000a8ff007431 */ /* 0x000fca00000001ff */
[----:B--2---:R-:W-:-:S04]  /*00a0*/  FFMA R5, R5, R0, 9.9999997473787516356e-05 ;  /* 0x38d1b71705057423 */ /* 0x004fc80000000000 */
[----:B------:R-:W-:-:S04]  /*00b0*/  FFMA R5, R5, R0, 9.9999997473787516356e-05 ;  /* 0x38d1b71705057423 */ /* 0x000fc80000000000 */
        /* <DEDUP_REMOVED lines=2497> */
[----:B------:R-:W-:-:S05]  /*9cd0*/  FFMA R5, R5, R0, 9.9999997473787516356e-05 ;  /* 0x38d1b71705057423 */ /* 0x000fca0000000000 */
[----:B------:R-:W-:Y:S01]  /*9ce0*/  STG.E desc[UR4][R2.64], R5 ;  /* 0x0000000502007986 */ /* 0x000fe2000c101904 */
[----:B------:R-:W-:Y:S05]  /*9cf0*/  EXIT ;  /* 0x000000000000794d */ /* 0x000fea0003800000 */
.L_x_0:
[----:B------:R-:W-:-:S00]  /*9d00*/  BRA `(.L_x_0) ;  /* 0xfffffffc00fc7947 */ /* 0x000fc0000383ffff */
[----:B------:R-:W-:-:S00]  /*9d10*/  NOP ;  /* 0x0000000000007918 */ /* 0x000fc00000000000 */
        /* <DEDUP_REMOVED lines=14> */
.L_x_1:


//--------------------- .nv.shared.reserved.0     --------------------------
	.section	.nv.shared.reserved.0,"aw",@nobits
	.weak		__nv_reservedSMEM_offset_0_alias
	.size		__nv_reservedSMEM_offset_0_alias, 0, 64
	.other		__nv_reservedSMEM_offset_0_alias,@"STO_CUDA_RESERVED_SHARED STV_DEFAULT"
__nv_reservedSMEM_offset_0_alias:
	.zero		0
	.zero		64


//--------------------- .nv.constant0._Z8mykernelPf --------------------------
	.section	.nv.constant0._Z8mykernelPf,"a",@progbits
	.sectionflags	@""
	.align	4
.nv.constant0._Z8mykernelPf:
	.zero		904


//--------------------- SYMBOLS --------------------------

	.type		.nv.reservedSmem.offset0,@object
	.size		.nv.reservedSmem.offset0,0x4
